//
// Generated by NVIDIA NVVM Compiler
//
// Compiler Build ID: CL-36424714
// Cuda compilation tools, release 13.0, V13.0.88
// Based on NVVM 20.0.0
//

.version 9.0
.target sm_100
.address_size 64

	// .globl	_Z7computeiiPfS_S_
.func  (.param .b64 func_retval0) __internal_accurate_pow
()
;
.const .align 4 .u32 k = 4;
.const .align 4 .u32 r = 1;
.const .align 4 .u32 d_1 = 8;
.const .align 4 .u32 d_2 = 4;
.const .align 4 .u32 a = 20;
.const .align 4 .u32 a_thikness = 1;
.const .align 4 .u32 phi_0 = 10000;
.const .align 4 .u32 phi_1 = 10000;
.global .align 4 .f32 q;

.visible .entry _Z7computeiiPfS_S_(
	.param .u32 _Z7computeiiPfS_S__param_0,
	.param .u32 _Z7computeiiPfS_S__param_1,
	.param .u64 .ptr .align 1 _Z7computeiiPfS_S__param_2,
	.param .u64 .ptr .align 1 _Z7computeiiPfS_S__param_3,
	.param .u64 .ptr .align 1 _Z7computeiiPfS_S__param_4
)
{
	.reg .pred 	%p<99>;
	.reg .b32 	%r<226>;
	.reg .b32 	%f<204>;
	.reg .b64 	%rd<90>;
	.reg .b64 	%fd<15>;

	ld.param.u32 	%r71, [_Z7computeiiPfS_S__param_0];
	ld.param.u32 	%r70, [_Z7computeiiPfS_S__param_1];
	ld.param.u64 	%rd15, [_Z7computeiiPfS_S__param_2];
	ld.param.u64 	%rd16, [_Z7computeiiPfS_S__param_3];
	ld.param.u64 	%rd17, [_Z7computeiiPfS_S__param_4];
	cvta.to.global.u64 	%rd1, %rd15;
	cvta.to.global.u64 	%rd2, %rd17;
	cvta.to.global.u64 	%rd3, %rd16;
	mov.u32 	%r1, %tid.x;
	mul.lo.s32 	%r72, %r70, %r70;
	div.s32 	%r73, %r72, %r71;
	mul.lo.s32 	%r74, %r73, %r71;
	sub.s32 	%r75, %r72, %r74;
	setp.ne.s32 	%p4, %r75, 0;
	selp.u32 	%r76, 1, 0, %p4;
	add.s32 	%r77, %r73, %r76;
	mul.lo.s32 	%r2, %r77, %r1;
	add.s32 	%r78, %r2, %r77;
	min.s32 	%r3, %r78, %r72;
	setp.le.s32 	%p5, %r3, %r2;
	@%p5 bra 	$L__BB0_28;
	shr.u32 	%r79, %r70, 31;
	add.s32 	%r80, %r70, %r79;
	shr.s32 	%r81, %r80, 1;
	neg.s32 	%r4, %r81;
	ld.const.u32 	%r82, [k];
	ld.const.u32 	%r83, [r];
	mul.lo.s32 	%r84, %r83, %r82;
	mul.lo.s32 	%r5, %r84, %r84;
	ld.const.u32 	%r85, [phi_1];
	cvt.rn.f32.s32 	%f1, %r85;
	ld.const.u32 	%r86, [a];
	mul.lo.s32 	%r87, %r86, %r82;
	sub.s32 	%r6, %r81, %r87;
	add.s32 	%r7, %r87, %r81;
	ld.const.u32 	%r88, [d_1];
	mad.lo.s32 	%r89, %r88, %r82, %r81;
	ld.const.u32 	%r90, [a_thikness];
	sub.s32 	%r8, %r89, %r90;
	add.s32 	%r9, %r89, %r90;
	ld.const.u32 	%r91, [phi_0];
	cvt.rn.f32.s32 	%f2, %r91;
	ld.const.u32 	%r92, [d_2];
	mul.lo.s32 	%r93, %r92, %r82;
	add.s32 	%r94, %r90, %r93;
	sub.s32 	%r10, %r81, %r94;
	add.s32 	%r95, %r90, %r81;
	sub.s32 	%r11, %r95, %r93;
	neg.s32 	%r96, %r91;
	cvt.rn.f32.s32 	%f3, %r96;
	add.s32 	%r12, %r70, -1;
	sub.s32 	%r97, %r3, %r2;
	add.s32 	%r13, %r2, 1;
	and.b32  	%r98, %r97, 1;
	setp.eq.b32 	%p6, %r98, 1;
	not.pred 	%p7, %p6;
	mov.u32 	%r210, %r2;
	@%p7 bra 	$L__BB0_10;
	div.s32 	%r15, %r2, %r70;
	mul.lo.s32 	%r99, %r15, %r70;
	sub.s32 	%r14, %r2, %r99;
	add.s32 	%r100, %r14, %r4;
	mul.lo.s32 	%r101, %r100, %r100;
	add.s32 	%r102, %r15, %r4;
	mad.lo.s32 	%r103, %r102, %r102, %r101;
	setp.gt.u32 	%p8, %r103, %r5;
	@%p8 bra 	$L__BB0_4;
	mul.wide.s32 	%rd18, %r2, 4;
	add.s64 	%rd19, %rd3, %rd18;
	st.global.f32 	[%rd19], %f1;
	add.s64 	%rd20, %rd2, %rd18;
	st.global.f32 	[%rd20], %f1;
	add.s64 	%rd21, %rd1, %rd18;
	mov.b32 	%r104, 1065353216;
	st.global.u32 	[%rd21], %r104;
	mov.u32 	%r210, %r13;
	bra.uni 	$L__BB0_10;
$L__BB0_4:
	setp.lt.s32 	%p9, %r15, %r6;
	setp.gt.s32 	%p10, %r15, %r7;
	or.pred  	%p1, %p9, %p10;
	setp.lt.s32 	%p11, %r14, %r8;
	or.pred  	%p12, %p1, %p11;
	setp.gt.s32 	%p13, %r14, %r9;
	or.pred  	%p14, %p12, %p13;
	@%p14 bra 	$L__BB0_6;
	mul.wide.s32 	%rd22, %r2, 4;
	add.s64 	%rd23, %rd3, %rd22;
	st.global.f32 	[%rd23], %f2;
	add.s64 	%rd24, %rd2, %rd22;
	st.global.f32 	[%rd24], %f2;
	add.s64 	%rd25, %rd1, %rd22;
	mov.b32 	%r105, 1065353216;
	st.global.u32 	[%rd25], %r105;
	mov.u32 	%r210, %r13;
	bra.uni 	$L__BB0_10;
$L__BB0_6:
	setp.lt.s32 	%p15, %r14, %r10;
	or.pred  	%p16, %p1, %p15;
	setp.gt.s32 	%p17, %r14, %r11;
	or.pred  	%p18, %p16, %p17;
	@%p18 bra 	$L__BB0_8;
	mul.wide.s32 	%rd26, %r2, 4;
	add.s64 	%rd27, %rd3, %rd26;
	st.global.f32 	[%rd27], %f3;
	add.s64 	%rd28, %rd2, %rd26;
	st.global.f32 	[%rd28], %f3;
	add.s64 	%rd29, %rd1, %rd26;
	mov.b32 	%r106, 1065353216;
	st.global.u32 	[%rd29], %r106;
	mov.u32 	%r210, %r13;
	bra.uni 	$L__BB0_10;
$L__BB0_8:
	setp.ne.s32 	%p19, %r14, 0;
	setp.ne.s32 	%p20, %r14, %r12;
	and.pred  	%p21, %p19, %p20;
	setp.ne.s32 	%p22, %r15, 0;
	and.pred  	%p23, %p21, %p22;
	setp.ne.s32 	%p24, %r15, %r12;
	and.pred  	%p25, %p23, %p24;
	mov.u32 	%r210, %r13;
	@%p25 bra 	$L__BB0_10;
	mul.wide.s32 	%rd30, %r2, 4;
	add.s64 	%rd31, %rd3, %rd30;
	mov.b32 	%r107, 0;
	st.global.u32 	[%rd31], %r107;
	add.s64 	%rd32, %rd2, %rd30;
	st.global.u32 	[%rd32], %r107;
	add.s64 	%rd33, %rd1, %rd30;
	mov.b32 	%r108, 1065353216;
	st.global.u32 	[%rd33], %r108;
	mov.u32 	%r210, %r13;
$L__BB0_10:
	setp.eq.s32 	%p26, %r3, %r13;
	@%p26 bra 	$L__BB0_28;
$L__BB0_11:
	div.s32 	%r19, %r210, %r70;
	mul.lo.s32 	%r109, %r19, %r70;
	sub.s32 	%r18, %r210, %r109;
	add.s32 	%r110, %r18, %r4;
	mul.lo.s32 	%r111, %r110, %r110;
	add.s32 	%r112, %r19, %r4;
	mad.lo.s32 	%r113, %r112, %r112, %r111;
	setp.gt.u32 	%p27, %r113, %r5;
	mul.wide.s32 	%rd34, %r210, 4;
	add.s64 	%rd4, %rd3, %rd34;
	add.s64 	%rd5, %rd2, %rd34;
	add.s64 	%rd6, %rd1, %rd34;
	@%p27 bra 	$L__BB0_13;
	st.global.f32 	[%rd4], %f1;
	st.global.f32 	[%rd5], %f1;
	mov.b32 	%r114, 1065353216;
	st.global.u32 	[%rd6], %r114;
	bra.uni 	$L__BB0_19;
$L__BB0_13:
	setp.lt.s32 	%p28, %r19, %r6;
	setp.gt.s32 	%p29, %r19, %r7;
	or.pred  	%p2, %p28, %p29;
	setp.lt.s32 	%p30, %r18, %r8;
	or.pred  	%p31, %p2, %p30;
	setp.gt.s32 	%p32, %r18, %r9;
	or.pred  	%p33, %p31, %p32;
	@%p33 bra 	$L__BB0_15;
	st.global.f32 	[%rd4], %f2;
	st.global.f32 	[%rd5], %f2;
	mov.b32 	%r115, 1065353216;
	st.global.u32 	[%rd6], %r115;
	bra.uni 	$L__BB0_19;
$L__BB0_15:
	setp.lt.s32 	%p34, %r18, %r10;
	or.pred  	%p35, %p2, %p34;
	setp.gt.s32 	%p36, %r18, %r11;
	or.pred  	%p37, %p35, %p36;
	@%p37 bra 	$L__BB0_17;
	st.global.f32 	[%rd4], %f3;
	st.global.f32 	[%rd5], %f3;
	mov.b32 	%r116, 1065353216;
	st.global.u32 	[%rd6], %r116;
	bra.uni 	$L__BB0_19;
$L__BB0_17:
	setp.ne.s32 	%p38, %r18, 0;
	setp.ne.s32 	%p39, %r18, %r12;
	and.pred  	%p40, %p38, %p39;
	setp.ne.s32 	%p41, %r19, 0;
	and.pred  	%p42, %p40, %p41;
	setp.ne.s32 	%p43, %r19, %r12;
	and.pred  	%p44, %p42, %p43;
	@%p44 bra 	$L__BB0_19;
	mov.b32 	%r117, 0;
	st.global.u32 	[%rd4], %r117;
	st.global.u32 	[%rd5], %r117;
	mov.b32 	%r118, 1065353216;
	st.global.u32 	[%rd6], %r118;
$L__BB0_19:
	add.s32 	%r119, %r210, 1;
	div.s32 	%r21, %r119, %r70;
	mul.lo.s32 	%r120, %r21, %r70;
	sub.s32 	%r20, %r119, %r120;
	add.s32 	%r121, %r20, %r4;
	mul.lo.s32 	%r122, %r121, %r121;
	add.s32 	%r123, %r21, %r4;
	mad.lo.s32 	%r124, %r123, %r123, %r122;
	setp.gt.u32 	%p45, %r124, %r5;
	@%p45 bra 	$L__BB0_21;
	st.global.f32 	[%rd4+4], %f1;
	st.global.f32 	[%rd5+4], %f1;
	mov.b32 	%r125, 1065353216;
	st.global.u32 	[%rd6+4], %r125;
	bra.uni 	$L__BB0_27;
$L__BB0_21:
	setp.lt.s32 	%p46, %r21, %r6;
	setp.gt.s32 	%p47, %r21, %r7;
	or.pred  	%p3, %p46, %p47;
	setp.lt.s32 	%p48, %r20, %r8;
	or.pred  	%p49, %p3, %p48;
	setp.gt.s32 	%p50, %r20, %r9;
	or.pred  	%p51, %p49, %p50;
	@%p51 bra 	$L__BB0_23;
	st.global.f32 	[%rd4+4], %f2;
	st.global.f32 	[%rd5+4], %f2;
	mov.b32 	%r126, 1065353216;
	st.global.u32 	[%rd6+4], %r126;
	bra.uni 	$L__BB0_27;
$L__BB0_23:
	setp.lt.s32 	%p52, %r20, %r10;
	or.pred  	%p53, %p3, %p52;
	setp.gt.s32 	%p54, %r20, %r11;
	or.pred  	%p55, %p53, %p54;
	@%p55 bra 	$L__BB0_25;
	st.global.f32 	[%rd4+4], %f3;
	st.global.f32 	[%rd5+4], %f3;
	mov.b32 	%r127, 1065353216;
	st.global.u32 	[%rd6+4], %r127;
	bra.uni 	$L__BB0_27;
$L__BB0_25:
	setp.ne.s32 	%p56, %r20, 0;
	setp.ne.s32 	%p57, %r20, %r12;
	and.pred  	%p58, %p56, %p57;
	setp.ne.s32 	%p59, %r21, 0;
	and.pred  	%p60, %p58, %p59;
	setp.ne.s32 	%p61, %r21, %r12;
	and.pred  	%p62, %p60, %p61;
	@%p62 bra 	$L__BB0_27;
	mov.b32 	%r128, 0;
	st.global.u32 	[%rd4+4], %r128;
	st.global.u32 	[%rd5+4], %r128;
	mov.b32 	%r129, 1065353216;
	st.global.u32 	[%rd6+4], %r129;
$L__BB0_27:
	add.s32 	%r210, %r210, 2;
	setp.ne.s32 	%p63, %r210, %r3;
	@%p63 bra 	$L__BB0_11;
$L__BB0_28:
	bar.sync 	0;
	shr.u32 	%r131, %r70, 31;
	add.s32 	%r132, %r70, %r131;
	shr.s32 	%r133, %r132, 1;
	neg.s32 	%r23, %r133;
	sub.s32 	%r134, %r3, %r2;
	mul.wide.s32 	%rd35, %r2, 4;
	add.s64 	%rd7, %rd3, %rd35;
	sub.s32 	%r135, %r2, %r70;
	mul.wide.s32 	%rd36, %r135, 4;
	add.s64 	%rd8, %rd3, %rd36;
	mul.wide.s32 	%rd9, %r70, 4;
	add.s64 	%rd10, %rd2, %rd35;
	and.b32  	%r24, %r134, 3;
	mov.b32 	%r212, 0;
$L__BB0_29:
	setp.le.s32 	%p64, %r3, %r2;
	@%p64 bra 	$L__BB0_48;
	sub.s32 	%r136, %r3, %r2;
	and.b32  	%r137, %r136, 1;
	setp.eq.b32 	%p65, %r137, 1;
	not.pred 	%p66, %p65;
	mov.u32 	%r214, %r2;
	@%p66 bra 	$L__BB0_36;
	add.s32 	%r214, %r2, 1;
	mul.wide.s32 	%rd37, %r2, 4;
	add.s64 	%rd38, %rd1, %rd37;
	ld.global.f32 	%f13, [%rd38];
	setp.eq.f32 	%p67, %f13, 0f3F800000;
	@%p67 bra 	$L__BB0_36;
	div.s32 	%r27, %r2, %r70;
	neg.s32 	%r138, %r27;
	setp.eq.s32 	%p68, %r23, %r138;
	@%p68 bra 	$L__BB0_34;
	add.s32 	%r139, %r27, %r23;
	abs.s32 	%r140, %r139;
	cvt.rn.f32.s32 	%f14, %r140;
	rcp.rn.f32 	%f15, %f14;
	add.f32 	%f16, %f15, 0f40800000;
	rcp.rn.f32 	%f17, %f16;
	ld.global.f32 	%f18, [%rd7+-4];
	add.f32 	%f19, %f15, 0f3F800000;
	setp.eq.s32 	%p69, %r139, 0;
	setp.lt.s32 	%p70, %r139, 1;
	selp.b32 	%r141, -1, 1, %p70;
	selp.b32 	%r142, 0, %r141, %p69;
	mul.lo.s32 	%r143, %r142, %r70;
	mul.wide.s32 	%rd39, %r143, 4;
	add.s64 	%rd40, %rd7, %rd39;
	ld.global.f32 	%f20, [%rd40];
	fma.rn.f32 	%f21, %f19, %f20, %f18;
	ld.global.f32 	%f22, [%rd7+4];
	add.f32 	%f23, %f22, %f21;
	sub.s32 	%r144, %r2, %r143;
	mul.wide.s32 	%rd41, %r144, 4;
	add.s64 	%rd42, %rd3, %rd41;
	ld.global.f32 	%f24, [%rd42];
	add.f32 	%f25, %f24, %f23;
	mul.f32 	%f201, %f17, %f25;
	bra.uni 	$L__BB0_35;
$L__BB0_34:
	ld.global.f32 	%f26, [%rd8];
	add.s64 	%rd43, %rd7, %rd9;
	ld.global.f32 	%f27, [%rd43];
	add.f32 	%f28, %f26, %f27;
	ld.global.f32 	%f29, [%rd7+-4];
	fma.rn.f32 	%f30, %f28, 0f40000000, %f29;
	ld.global.f32 	%f31, [%rd7+4];
	add.f32 	%f32, %f31, %f30;
	mul.f32 	%f201, %f32, 0f3E2AAAAB;
$L__BB0_35:
	st.global.f32 	[%rd10], %f201;
$L__BB0_36:
	not.b32 	%r145, %r2;
	add.s32 	%r146, %r3, %r145;
	setp.eq.s32 	%p71, %r146, 0;
	@%p71 bra 	$L__BB0_48;
$L__BB0_37:
	cvt.s64.s32 	%rd11, %r214;
	mul.wide.s32 	%rd44, %r214, 4;
	add.s64 	%rd12, %rd1, %rd44;
	ld.global.f32 	%f33, [%rd12];
	setp.eq.f32 	%p72, %f33, 0f3F800000;
	sub.s32 	%r147, %r214, %r70;
	mul.wide.s32 	%rd45, %r147, 4;
	add.s64 	%rd13, %rd3, %rd45;
	add.s64 	%rd14, %rd3, %rd44;
	@%p72 bra 	$L__BB0_42;
	cvt.u32.u64 	%r148, %rd11;
	div.s32 	%r30, %r148, %r70;
	neg.s32 	%r149, %r30;
	setp.eq.s32 	%p73, %r23, %r149;
	@%p73 bra 	$L__BB0_40;
	cvt.u32.u64 	%r150, %rd11;
	add.s32 	%r151, %r30, %r23;
	abs.s32 	%r152, %r151;
	cvt.rn.f32.s32 	%f34, %r152;
	rcp.rn.f32 	%f35, %f34;
	add.f32 	%f36, %f35, 0f40800000;
	rcp.rn.f32 	%f37, %f36;
	ld.global.f32 	%f38, [%rd14+-4];
	add.f32 	%f39, %f35, 0f3F800000;
	setp.eq.s32 	%p74, %r151, 0;
	setp.lt.s32 	%p75, %r151, 1;
	selp.b32 	%r153, -1, 1, %p75;
	selp.b32 	%r154, 0, %r153, %p74;
	mul.lo.s32 	%r155, %r154, %r70;
	mul.wide.s32 	%rd46, %r155, 4;
	add.s64 	%rd47, %rd14, %rd46;
	ld.global.f32 	%f40, [%rd47];
	fma.rn.f32 	%f41, %f39, %f40, %f38;
	ld.global.f32 	%f42, [%rd14+4];
	add.f32 	%f43, %f42, %f41;
	sub.s32 	%r156, %r150, %r155;
	mul.wide.s32 	%rd48, %r156, 4;
	add.s64 	%rd49, %rd3, %rd48;
	ld.global.f32 	%f44, [%rd49];
	add.f32 	%f45, %f44, %f43;
	mul.f32 	%f202, %f37, %f45;
	bra.uni 	$L__BB0_41;
$L__BB0_40:
	ld.global.f32 	%f46, [%rd13];
	mul.wide.s32 	%rd50, %r70, 4;
	add.s64 	%rd51, %rd14, %rd50;
	ld.global.f32 	%f47, [%rd51];
	add.f32 	%f48, %f46, %f47;
	add.s64 	%rd52, %rd13, %rd9;
	ld.global.f32 	%f49, [%rd52+-4];
	fma.rn.f32 	%f50, %f48, 0f40000000, %f49;
	ld.global.f32 	%f51, [%rd52+4];
	add.f32 	%f52, %f51, %f50;
	mul.f32 	%f202, %f52, 0f3E2AAAAB;
$L__BB0_41:
	shl.b64 	%rd53, %rd11, 2;
	add.s64 	%rd54, %rd2, %rd53;
	st.global.f32 	[%rd54], %f202;
$L__BB0_42:
	ld.global.f32 	%f53, [%rd12+4];
	setp.eq.f32 	%p76, %f53, 0f3F800000;
	@%p76 bra 	$L__BB0_47;
	cvt.u32.u64 	%r157, %rd11;
	add.s32 	%r158, %r157, 1;
	div.s32 	%r31, %r158, %r70;
	neg.s32 	%r159, %r31;
	setp.eq.s32 	%p77, %r23, %r159;
	@%p77 bra 	$L__BB0_45;
	add.s32 	%r160, %r31, %r23;
	abs.s32 	%r161, %r160;
	cvt.rn.f32.s32 	%f54, %r161;
	rcp.rn.f32 	%f55, %f54;
	add.f32 	%f56, %f55, 0f40800000;
	rcp.rn.f32 	%f57, %f56;
	ld.global.f32 	%f58, [%rd14];
	add.f32 	%f59, %f55, 0f3F800000;
	setp.eq.s32 	%p78, %r160, 0;
	setp.lt.s32 	%p79, %r160, 1;
	selp.b32 	%r162, -1, 1, %p79;
	selp.b32 	%r163, 0, %r162, %p78;
	mul.lo.s32 	%r164, %r163, %r70;
	cvt.s64.s32 	%rd55, %r164;
	mul.wide.s32 	%rd56, %r164, 4;
	add.s64 	%rd57, %rd14, %rd56;
	ld.global.f32 	%f60, [%rd57+4];
	fma.rn.f32 	%f61, %f59, %f60, %f58;
	ld.global.f32 	%f62, [%rd14+8];
	add.f32 	%f63, %f62, %f61;
	sub.s64 	%rd58, %rd11, %rd55;
	shl.b64 	%rd59, %rd58, 2;
	add.s64 	%rd60, %rd3, %rd59;
	ld.global.f32 	%f64, [%rd60+4];
	add.f32 	%f65, %f64, %f63;
	mul.f32 	%f203, %f57, %f65;
	bra.uni 	$L__BB0_46;
$L__BB0_45:
	ld.global.f32 	%f66, [%rd13+4];
	mul.wide.s32 	%rd61, %r70, 4;
	add.s64 	%rd62, %rd14, %rd61;
	ld.global.f32 	%f67, [%rd62+4];
	add.f32 	%f68, %f66, %f67;
	ld.global.f32 	%f69, [%rd14];
	fma.rn.f32 	%f70, %f68, 0f40000000, %f69;
	ld.global.f32 	%f71, [%rd14+8];
	add.f32 	%f72, %f71, %f70;
	mul.f32 	%f203, %f72, 0f3E2AAAAB;
$L__BB0_46:
	shl.b64 	%rd63, %rd11, 2;
	add.s64 	%rd64, %rd2, %rd63;
	st.global.f32 	[%rd64+4], %f203;
$L__BB0_47:
	cvt.u32.u64 	%r165, %rd11;
	add.s32 	%r214, %r165, 2;
	setp.ne.s32 	%p80, %r214, %r3;
	@%p80 bra 	$L__BB0_37;
$L__BB0_48:
	setp.le.s32 	%p81, %r3, %r2;
	bar.sync 	0;
	@%p81 bra 	$L__BB0_55;
	setp.eq.s32 	%p82, %r24, 0;
	mov.u32 	%r215, %r2;
	@%p82 bra 	$L__BB0_53;
	add.s32 	%r215, %r2, 1;
	setp.eq.s32 	%p83, %r24, 1;
	ld.global.f32 	%f73, [%rd10];
	st.global.f32 	[%rd7], %f73;
	@%p83 bra 	$L__BB0_53;
	add.s32 	%r215, %r2, 2;
	setp.eq.s32 	%p84, %r24, 2;
	ld.global.f32 	%f74, [%rd10+4];
	st.global.f32 	[%rd7+4], %f74;
	@%p84 bra 	$L__BB0_53;
	add.s32 	%r215, %r2, 3;
	ld.global.f32 	%f75, [%rd10+8];
	st.global.f32 	[%rd7+8], %f75;
$L__BB0_53:
	not.b32 	%r166, %r2;
	add.s32 	%r167, %r3, %r166;
	setp.lt.u32 	%p85, %r167, 3;
	@%p85 bra 	$L__BB0_55;
$L__BB0_54:
	mul.wide.s32 	%rd65, %r215, 4;
	add.s64 	%rd66, %rd2, %rd65;
	ld.global.f32 	%f76, [%rd66];
	add.s64 	%rd67, %rd3, %rd65;
	st.global.f32 	[%rd67], %f76;
	ld.global.f32 	%f77, [%rd66+4];
	st.global.f32 	[%rd67+4], %f77;
	ld.global.f32 	%f78, [%rd66+8];
	st.global.f32 	[%rd67+8], %f78;
	ld.global.f32 	%f79, [%rd66+12];
	st.global.f32 	[%rd67+12], %f79;
	add.s32 	%r215, %r215, 4;
	setp.ne.s32 	%p86, %r215, %r3;
	@%p86 bra 	$L__BB0_54;
$L__BB0_55:
	bar.sync 	0;
	add.s32 	%r212, %r212, 1;
	setp.ne.s32 	%p87, %r212, 3000;
	@%p87 bra 	$L__BB0_29;
	setp.ne.s32 	%p88, %r1, 0;
	@%p88 bra 	$L__BB0_69;
	shr.u32 	%r168, %r70, 31;
	add.s32 	%r169, %r70, %r168;
	shr.s32 	%r40, %r169, 1;
	ld.const.u32 	%r170, [r];
	ld.const.u32 	%r171, [k];
	mul.lo.s32 	%r172, %r171, %r170;
	sub.s32 	%r173, %r40, %r172;
	add.s32 	%r217, %r173, -3;
	add.s32 	%r174, %r40, %r172;
	add.s32 	%r42, %r174, 2;
	max.s32 	%r175, %r217, %r40;
	setp.ge.s32 	%p89, %r175, %r42;
	@%p89 bra 	$L__BB0_69;
	add.s32 	%r43, %r40, 1;
	max.s32 	%r176, %r42, %r43;
	sub.s32 	%r177, %r176, %r40;
	and.b32  	%r44, %r177, 3;
	sub.s32 	%r45, %r40, %r176;
	and.b32  	%r46, %r177, 1;
	and.b32  	%r178, %r177, -4;
	neg.s32 	%r47, %r178;
$L__BB0_59:
	mov.u32 	%r48, %r217;
	setp.gt.u32 	%p90, %r45, -4;
	add.s32 	%r217, %r48, 1;
	mov.u32 	%r225, %r40;
	@%p90 bra 	$L__BB0_63;
	add.s32 	%r220, %r40, %r23;
	add.s32 	%r179, %r40, -1;
	mad.lo.s32 	%r222, %r70, %r179, %r48;
	mad.lo.s32 	%r221, %r40, %r70, %r48;
	mad.lo.s32 	%r219, %r70, %r43, %r48;
	mov.u32 	%r218, %r47;
	mov.u32 	%r223, %r43;
$L__BB0_61:
	.pragma "nounroll";
	mul.wide.s32 	%rd68, %r219, 4;
	add.s64 	%rd69, %rd3, %rd68;
	ld.global.f32 	%f80, [%rd69];
	mul.wide.s32 	%rd70, %r221, 4;
	add.s64 	%rd71, %rd3, %rd70;
	ld.global.f32 	%f81, [%rd71];
	sub.f32 	%f82, %f80, %f81;
	atom.global.add.f32 	%f83, [q], %f82;
	abs.s32 	%r180, %r220;
	cvt.rn.f32.s32 	%f84, %r180;
	ld.global.f32 	%f85, [%rd71];
	mul.f32 	%f86, %f85, 0f40800000;
	ld.global.f32 	%f87, [%rd71+4];
	sub.f32 	%f88, %f87, %f86;
	ld.global.f32 	%f89, [%rd71+-4];
	add.f32 	%f90, %f88, %f89;
	mul.wide.s32 	%rd72, %r222, 4;
	add.s64 	%rd73, %rd3, %rd72;
	ld.global.f32 	%f91, [%rd73];
	add.f32 	%f92, %f90, %f91;
	ld.global.f32 	%f93, [%rd69];
	add.f32 	%f94, %f92, %f93;
	mul.f32 	%f95, %f94, %f84;
	atom.global.add.f32 	%f96, [q], %f95;
	add.s64 	%rd74, %rd69, %rd9;
	ld.global.f32 	%f97, [%rd74];
	ld.global.f32 	%f98, [%rd69];
	sub.f32 	%f99, %f97, %f98;
	atom.global.add.f32 	%f100, [q], %f99;
	add.s32 	%r181, %r220, 1;
	abs.s32 	%r182, %r181;
	cvt.rn.f32.s32 	%f101, %r182;
	ld.global.f32 	%f102, [%rd69];
	mul.f32 	%f103, %f102, 0f40800000;
	ld.global.f32 	%f104, [%rd69+4];
	sub.f32 	%f105, %f104, %f103;
	ld.global.f32 	%f106, [%rd69+-4];
	add.f32 	%f107, %f105, %f106;
	ld.global.f32 	%f108, [%rd71];
	add.f32 	%f109, %f107, %f108;
	ld.global.f32 	%f110, [%rd74];
	add.f32 	%f111, %f109, %f110;
	mul.f32 	%f112, %f111, %f101;
	atom.global.add.f32 	%f113, [q], %f112;
	add.s64 	%rd75, %rd74, %rd9;
	ld.global.f32 	%f114, [%rd75];
	ld.global.f32 	%f115, [%rd74];
	sub.f32 	%f116, %f114, %f115;
	atom.global.add.f32 	%f117, [q], %f116;
	add.s32 	%r183, %r220, 2;
	abs.s32 	%r184, %r183;
	cvt.rn.f32.s32 	%f118, %r184;
	ld.global.f32 	%f119, [%rd74];
	mul.f32 	%f120, %f119, 0f40800000;
	ld.global.f32 	%f121, [%rd74+4];
	sub.f32 	%f122, %f121, %f120;
	ld.global.f32 	%f123, [%rd74+-4];
	add.f32 	%f124, %f122, %f123;
	ld.global.f32 	%f125, [%rd69];
	add.f32 	%f126, %f124, %f125;
	ld.global.f32 	%f127, [%rd75];
	add.f32 	%f128, %f126, %f127;
	mul.f32 	%f129, %f128, %f118;
	atom.global.add.f32 	%f130, [q], %f129;
	add.s64 	%rd76, %rd75, %rd9;
	ld.global.f32 	%f131, [%rd76];
	ld.global.f32 	%f132, [%rd75];
	sub.f32 	%f133, %f131, %f132;
	atom.global.add.f32 	%f134, [q], %f133;
	add.s32 	%r185, %r220, 3;
	abs.s32 	%r186, %r185;
	cvt.rn.f32.s32 	%f135, %r186;
	ld.global.f32 	%f136, [%rd75];
	mul.f32 	%f137, %f136, 0f40800000;
	ld.global.f32 	%f138, [%rd75+4];
	sub.f32 	%f139, %f138, %f137;
	ld.global.f32 	%f140, [%rd75+-4];
	add.f32 	%f141, %f139, %f140;
	ld.global.f32 	%f142, [%rd74];
	add.f32 	%f143, %f141, %f142;
	ld.global.f32 	%f144, [%rd76];
	add.f32 	%f145, %f143, %f144;
	mul.f32 	%f146, %f145, %f135;
	atom.global.add.f32 	%f147, [q], %f146;
	add.s32 	%r223, %r223, 4;
	shl.b32 	%r187, %r70, 2;
	add.s32 	%r222, %r222, %r187;
	add.s32 	%r221, %r221, %r187;
	add.s32 	%r220, %r220, 4;
	add.s32 	%r219, %r219, %r187;
	add.s32 	%r218, %r218, 4;
	setp.ne.s32 	%p91, %r218, 0;
	@%p91 bra 	$L__BB0_61;
	add.s32 	%r225, %r223, -1;
$L__BB0_63:
	setp.eq.s32 	%p92, %r44, 0;
	@%p92 bra 	$L__BB0_68;
	setp.eq.s32 	%p93, %r44, 1;
	@%p93 bra 	$L__BB0_66;
	mul.lo.s32 	%r188, %r225, %r70;
	add.s32 	%r189, %r188, %r48;
	add.s32 	%r190, %r189, %r70;
	mul.wide.s32 	%rd77, %r190, 4;
	add.s64 	%rd78, %rd3, %rd77;
	ld.global.f32 	%f148, [%rd78];
	mul.wide.s32 	%rd79, %r189, 4;
	add.s64 	%rd80, %rd3, %rd79;
	ld.global.f32 	%f149, [%rd80];
	sub.f32 	%f150, %f148, %f149;
	atom.global.add.f32 	%f151, [q], %f150;
	add.s32 	%r191, %r225, %r23;
	abs.s32 	%r192, %r191;
	cvt.rn.f32.s32 	%f152, %r192;
	ld.global.f32 	%f153, [%rd80];
	mul.f32 	%f154, %f153, 0f40800000;
	ld.global.f32 	%f155, [%rd80+4];
	sub.f32 	%f156, %f155, %f154;
	ld.global.f32 	%f157, [%rd80+-4];
	add.f32 	%f158, %f156, %f157;
	sub.s32 	%r193, %r188, %r70;
	add.s32 	%r194, %r193, %r48;
	mul.wide.s32 	%rd81, %r194, 4;
	add.s64 	%rd82, %rd3, %rd81;
	ld.global.f32 	%f159, [%rd82];
	add.f32 	%f160, %f158, %f159;
	ld.global.f32 	%f161, [%rd78];
	add.f32 	%f162, %f160, %f161;
	mul.f32 	%f163, %f162, %f152;
	atom.global.add.f32 	%f164, [q], %f163;
	add.s32 	%r225, %r225, 2;
	add.s64 	%rd83, %rd78, %rd9;
	ld.global.f32 	%f165, [%rd83];
	ld.global.f32 	%f166, [%rd78];
	sub.f32 	%f167, %f165, %f166;
	atom.global.add.f32 	%f168, [q], %f167;
	add.s32 	%r195, %r191, 1;
	abs.s32 	%r196, %r195;
	cvt.rn.f32.s32 	%f169, %r196;
	ld.global.f32 	%f170, [%rd78];
	mul.f32 	%f171, %f170, 0f40800000;
	ld.global.f32 	%f172, [%rd78+4];
	sub.f32 	%f173, %f172, %f171;
	ld.global.f32 	%f174, [%rd78+-4];
	add.f32 	%f175, %f173, %f174;
	ld.global.f32 	%f176, [%rd80];
	add.f32 	%f177, %f175, %f176;
	ld.global.f32 	%f178, [%rd83];
	add.f32 	%f179, %f177, %f178;
	mul.f32 	%f180, %f179, %f169;
	atom.global.add.f32 	%f181, [q], %f180;
$L__BB0_66:
	setp.eq.s32 	%p94, %r46, 0;
	@%p94 bra 	$L__BB0_68;
	mul.lo.s32 	%r197, %r225, %r70;
	add.s32 	%r198, %r197, %r48;
	add.s32 	%r199, %r198, %r70;
	mul.wide.s32 	%rd84, %r199, 4;
	add.s64 	%rd85, %rd3, %rd84;
	ld.global.f32 	%f182, [%rd85];
	mul.wide.s32 	%rd86, %r198, 4;
	add.s64 	%rd87, %rd3, %rd86;
	ld.global.f32 	%f183, [%rd87];
	sub.f32 	%f184, %f182, %f183;
	atom.global.add.f32 	%f185, [q], %f184;
	add.s32 	%r200, %r225, %r23;
	abs.s32 	%r201, %r200;
	cvt.rn.f32.s32 	%f186, %r201;
	ld.global.f32 	%f187, [%rd87];
	ld.global.f32 	%f188, [%rd87+4];
	fma.rn.f32 	%f189, %f187, 0fC0800000, %f188;
	ld.global.f32 	%f190, [%rd87+-4];
	add.f32 	%f191, %f189, %f190;
	sub.s32 	%r202, %r197, %r70;
	add.s32 	%r203, %r202, %r48;
	mul.wide.s32 	%rd88, %r203, 4;
	add.s64 	%rd89, %rd3, %rd88;
	ld.global.f32 	%f192, [%rd89];
	add.f32 	%f193, %f191, %f192;
	ld.global.f32 	%f194, [%rd85];
	add.f32 	%f195, %f193, %f194;
	mul.f32 	%f196, %f195, %f186;
	atom.global.add.f32 	%f197, [q], %f196;
$L__BB0_68:
	setp.lt.s32 	%p95, %r217, %r42;
	@%p95 bra 	$L__BB0_59;
$L__BB0_69:
	setp.ne.s32 	%p96, %r1, 0;
	bar.sync 	0;
	@%p96 bra 	$L__BB0_71;
	ld.global.f32 	%f198, [q];
	cvt.f64.f32 	%fd1, %f198;
	mul.f64 	%fd2, %fd1, 0dC021B33333333333;
	mov.f64 	%fd3, 0d4024000000000000;
	{
	.reg .b32 %temp; 
	mov.b64 	{%temp, %r204}, %fd3;
	}
	mov.f64 	%fd4, 0dC028000000000000;
	{
	.reg .b32 %temp; 
	mov.b64 	{%temp, %r205}, %fd4;
	}
	and.b32  	%r207, %r205, 2146435072;
	setp.eq.s32 	%p97, %r207, 1073741824;
	{ // callseq 0, 0
	.param .b64 retval0;
	call.uni (retval0), 
	__internal_accurate_pow, 
	(
	);
	ld.param.f64 	%fd5, [retval0];
	} // callseq 0
	setp.lt.s32 	%p98, %r204, 0;
	neg.f64 	%fd7, %fd5;
	selp.f64 	%fd8, %fd7, %fd5, %p97;
	selp.f64 	%fd9, %fd8, %fd5, %p98;
	mul.f64 	%fd10, %fd2, %fd9;
	mul.f64 	%fd11, %fd10, 0d400921CAC083126F;
	fma.rn.f64 	%fd12, %fd10, 0d400921CAC083126F, %fd11;
	ld.const.u32 	%r208, [k];
	mul.lo.s32 	%r209, %r208, 100;
	cvt.rn.f32.s32 	%f199, %r209;
	cvt.f64.f32 	%fd13, %f199;
	div.rn.f64 	%fd14, %fd12, %fd13;
	cvt.rn.f32.f64 	%f200, %fd14;
	st.global.f32 	[q], %f200;
$L__BB0_71:
	ret;

}
.func  (.param .b64 func_retval0) __internal_accurate_pow()
{
	.reg .pred 	%p<8>;
	.reg .b32 	%r<46>;
	.reg .b32 	%f<3>;
	.reg .b64 	%fd<109>;

	mov.f64 	%fd10, 0d4024000000000000;
	{
	.reg .b32 %temp; 
	mov.b64 	{%temp, %r8}, %fd10;
	}
	{
	.reg .b32 %temp; 
	mov.b64 	{%r9, %temp}, %fd10;
	}
	shr.u32 	%r10, %r8, 20;
	setp.lt.u32 	%p1, %r8, 1048576;
	mov.f64 	%fd11, 0d4384000000000000;
	{
	.reg .b32 %temp; 
	mov.b64 	{%temp, %r11}, %fd11;
	}
	{
	.reg .b32 %temp; 
	mov.b64 	{%r12, %temp}, %fd11;
	}
	shr.u32 	%r13, %r11, 20;
	add.s32 	%r14, %r13, -54;
	selp.b32 	%r15, %r12, %r9, %p1;
	selp.b32 	%r16, %r11, %r8, %p1;
	selp.b32 	%r1, %r14, %r10, %p1;
	add.s32 	%r45, %r1, -1023;
	and.b32  	%r17, %r16, -2146435073;
	or.b32  	%r18, %r17, 1072693248;
	mov.b64 	%fd107, {%r15, %r18};
	setp.lt.u32 	%p2, %r18, 1073127583;
	@%p2 bra 	$L__BB1_2;
	{
	.reg .b32 %temp; 
	mov.b64 	{%r19, %temp}, %fd107;
	}
	{
	.reg .b32 %temp; 
	mov.b64 	{%temp, %r20}, %fd107;
	}
	add.s32 	%r21, %r20, -1048576;
	mov.b64 	%fd107, {%r19, %r21};
	add.s32 	%r45, %r1, -1022;
$L__BB1_2:
	add.f64 	%fd12, %fd107, 0dBFF0000000000000;
	add.f64 	%fd13, %fd107, 0d3FF0000000000000;
	rcp.approx.ftz.f64 	%fd14, %fd13;
	neg.f64 	%fd15, %fd13;
	fma.rn.f64 	%fd16, %fd15, %fd14, 0d3FF0000000000000;
	fma.rn.f64 	%fd17, %fd16, %fd16, %fd16;
	fma.rn.f64 	%fd18, %fd17, %fd14, %fd14;
	mul.f64 	%fd19, %fd12, %fd18;
	fma.rn.f64 	%fd20, %fd12, %fd18, %fd19;
	mul.f64 	%fd21, %fd20, %fd20;
	fma.rn.f64 	%fd22, %fd21, 0d3EB0F5FF7D2CAFE2, 0d3ED0F5D241AD3B5A;
	fma.rn.f64 	%fd23, %fd22, %fd21, 0d3EF3B20A75488A3F;
	fma.rn.f64 	%fd24, %fd23, %fd21, 0d3F1745CDE4FAECD5;
	fma.rn.f64 	%fd25, %fd24, %fd21, 0d3F3C71C7258A578B;
	fma.rn.f64 	%fd26, %fd25, %fd21, 0d3F6249249242B910;
	fma.rn.f64 	%fd27, %fd26, %fd21, 0d3F89999999999DFB;
	sub.f64 	%fd28, %fd12, %fd20;
	add.f64 	%fd29, %fd28, %fd28;
	neg.f64 	%fd30, %fd20;
	fma.rn.f64 	%fd31, %fd30, %fd12, %fd29;
	mul.f64 	%fd32, %fd18, %fd31;
	fma.rn.f64 	%fd33, %fd21, %fd27, 0d3FB5555555555555;
	mov.f64 	%fd34, 0d3FB5555555555555;
	sub.f64 	%fd35, %fd34, %fd33;
	fma.rn.f64 	%fd36, %fd21, %fd27, %fd35;
	add.f64 	%fd37, %fd36, 0dBC46A4CB00B9E7B0;
	add.f64 	%fd38, %fd33, %fd37;
	sub.f64 	%fd39, %fd33, %fd38;
	add.f64 	%fd40, %fd37, %fd39;
	mul.rn.f64 	%fd41, %fd20, %fd20;
	neg.f64 	%fd42, %fd41;
	fma.rn.f64 	%fd43, %fd20, %fd20, %fd42;
	{
	.reg .b32 %temp; 
	mov.b64 	{%r22, %temp}, %fd32;
	}
	{
	.reg .b32 %temp; 
	mov.b64 	{%temp, %r23}, %fd32;
	}
	add.s32 	%r24, %r23, 1048576;
	mov.b64 	%fd44, {%r22, %r24};
	fma.rn.f64 	%fd45, %fd20, %fd44, %fd43;
	mul.rn.f64 	%fd46, %fd41, %fd20;
	neg.f64 	%fd47, %fd46;
	fma.rn.f64 	%fd48, %fd41, %fd20, %fd47;
	fma.rn.f64 	%fd49, %fd41, %fd32, %fd48;
	fma.rn.f64 	%fd50, %fd45, %fd20, %fd49;
	mul.rn.f64 	%fd51, %fd38, %fd46;
	neg.f64 	%fd52, %fd51;
	fma.rn.f64 	%fd53, %fd38, %fd46, %fd52;
	fma.rn.f64 	%fd54, %fd38, %fd50, %fd53;
	fma.rn.f64 	%fd55, %fd40, %fd46, %fd54;
	add.f64 	%fd56, %fd51, %fd55;
	sub.f64 	%fd57, %fd51, %fd56;
	add.f64 	%fd58, %fd55, %fd57;
	add.f64 	%fd59, %fd20, %fd56;
	sub.f64 	%fd60, %fd20, %fd59;
	add.f64 	%fd61, %fd56, %fd60;
	add.f64 	%fd62, %fd58, %fd61;
	add.f64 	%fd63, %fd32, %fd62;
	add.f64 	%fd64, %fd59, %fd63;
	sub.f64 	%fd65, %fd59, %fd64;
	add.f64 	%fd66, %fd63, %fd65;
	xor.b32  	%r25, %r45, -2147483648;
	mov.b32 	%r26, 1127219200;
	mov.b64 	%fd67, {%r25, %r26};
	mov.b32 	%r27, -2147483648;
	mov.b64 	%fd68, {%r27, %r26};
	sub.f64 	%fd69, %fd67, %fd68;
	fma.rn.f64 	%fd70, %fd69, 0d3FE62E42FEFA39EF, %fd64;
	fma.rn.f64 	%fd71, %fd69, 0dBFE62E42FEFA39EF, %fd70;
	sub.f64 	%fd72, %fd71, %fd64;
	sub.f64 	%fd73, %fd66, %fd72;
	fma.rn.f64 	%fd74, %fd69, 0d3C7ABC9E3B39803F, %fd73;
	add.f64 	%fd75, %fd70, %fd74;
	sub.f64 	%fd76, %fd70, %fd75;
	add.f64 	%fd77, %fd74, %fd76;
	mov.f64 	%fd78, 0dC028000000000000;
	{
	.reg .b32 %temp; 
	mov.b64 	{%temp, %r28}, %fd78;
	}
	{
	.reg .b32 %temp; 
	mov.b64 	{%r29, %temp}, %fd78;
	}
	shl.b32 	%r30, %r28, 1;
	setp.gt.u32 	%p3, %r30, -33554433;
	and.b32  	%r31, %r28, -15728641;
	selp.b32 	%r32, %r31, %r28, %p3;
	mov.b64 	%fd79, {%r29, %r32};
	mul.rn.f64 	%fd80, %fd75, %fd79;
	neg.f64 	%fd81, %fd80;
	fma.rn.f64 	%fd82, %fd75, %fd79, %fd81;
	fma.rn.f64 	%fd83, %fd77, %fd79, %fd82;
	add.f64 	%fd4, %fd80, %fd83;
	sub.f64 	%fd84, %fd80, %fd4;
	add.f64 	%fd5, %fd83, %fd84;
	fma.rn.f64 	%fd85, %fd4, 0d3FF71547652B82FE, 0d4338000000000000;
	{
	.reg .b32 %temp; 
	mov.b64 	{%r5, %temp}, %fd85;
	}
	mov.f64 	%fd86, 0dC338000000000000;
	add.rn.f64 	%fd87, %fd85, %fd86;
	fma.rn.f64 	%fd88, %fd87, 0dBFE62E42FEFA39EF, %fd4;
	fma.rn.f64 	%fd89, %fd87, 0dBC7ABC9E3B39803F, %fd88;
	fma.rn.f64 	%fd90, %fd89, 0d3E5ADE1569CE2BDF, 0d3E928AF3FCA213EA;
	fma.rn.f64 	%fd91, %fd90, %fd89, 0d3EC71DEE62401315;
	fma.rn.f64 	%fd92, %fd91, %fd89, 0d3EFA01997C89EB71;
	fma.rn.f64 	%fd93, %fd92, %fd89, 0d3F2A01A014761F65;
	fma.rn.f64 	%fd94, %fd93, %fd89, 0d3F56C16C1852B7AF;
	fma.rn.f64 	%fd95, %fd94, %fd89, 0d3F81111111122322;
	fma.rn.f64 	%fd96, %fd95, %fd89, 0d3FA55555555502A1;
	fma.rn.f64 	%fd97, %fd96, %fd89, 0d3FC5555555555511;
	fma.rn.f64 	%fd98, %fd97, %fd89, 0d3FE000000000000B;
	fma.rn.f64 	%fd99, %fd98, %fd89, 0d3FF0000000000000;
	fma.rn.f64 	%fd100, %fd99, %fd89, 0d3FF0000000000000;
	{
	.reg .b32 %temp; 
	mov.b64 	{%r6, %temp}, %fd100;
	}
	{
	.reg .b32 %temp; 
	mov.b64 	{%temp, %r7}, %fd100;
	}
	shl.b32 	%r33, %r5, 20;
	add.s32 	%r34, %r33, %r7;
	mov.b64 	%fd108, {%r6, %r34};
	{
	.reg .b32 %temp; 
	mov.b64 	{%temp, %r35}, %fd4;
	}
	mov.b32 	%f2, %r35;
	abs.f32 	%f1, %f2;
	setp.lt.f32 	%p4, %f1, 0f4086232B;
	@%p4 bra 	$L__BB1_5;
	setp.lt.f64 	%p5, %fd4, 0d0000000000000000;
	add.f64 	%fd101, %fd4, 0d7FF0000000000000;
	selp.f64 	%fd108, 0d0000000000000000, %fd101, %p5;
	setp.geu.f32 	%p6, %f1, 0f40874800;
	@%p6 bra 	$L__BB1_5;
	shr.u32 	%r36, %r5, 31;
	add.s32 	%r37, %r5, %r36;
	shr.s32 	%r38, %r37, 1;
	shl.b32 	%r39, %r38, 20;
	add.s32 	%r40, %r7, %r39;
	mov.b64 	%fd102, {%r6, %r40};
	sub.s32 	%r41, %r5, %r38;
	shl.b32 	%r42, %r41, 20;
	add.s32 	%r43, %r42, 1072693248;
	mov.b32 	%r44, 0;
	mov.b64 	%fd103, {%r44, %r43};
	mul.f64 	%fd108, %fd103, %fd102;
$L__BB1_5:
	abs.f64 	%fd104, %fd108;
	setp.eq.f64 	%p7, %fd104, 0d7FF0000000000000;
	fma.rn.f64 	%fd105, %fd108, %fd5, %fd108;
	selp.f64 	%fd106, %fd108, %fd105, %p7;
	st.param.f64 	[func_retval0], %fd106;
	ret;

}


// ===== COMPILED SASS (sm_100) =====

	.target	sm_100

	.elftype	@"ET_EXEC"


//--------------------- .note.nv.tkinfo           --------------------------
	.section	.note.nv.tkinfo,"",@"SHT_NOTE"
	.sectionflags	@"SHF_NOTE_NV_TKINFO"
	.tkinfo
        /*0018*/ 	.word	0x00000002
        /*0030*/ 	.string	""
        /*0030*/ 	.string	"ptxas"
        /*0030*/ 	.string	"Cuda compilation tools, release 13.0, V13.0.88"
        /*0030*/ 	.string	"Build cuda_13.0.r13.0/compiler.36424714_0"
        /*0030*/ 	.string	"-arch sm_100 -m 64 "



//--------------------- .note.nv.cuinfo           --------------------------
	.section	.note.nv.cuinfo,"",@"SHT_NOTE"
	.sectionflags	@"SHF_NOTE_NV_CUINFO"
        /*0018*/ 	.short	0x0002
        /*001a*/ 	.short	0x0064
        /*001c*/ 	.short	0x0082
	.zero		2


//--------------------- .nv.info                  --------------------------
	.section	.nv.info,"",@"SHT_CUDA_INFO"
	.align	4


	//----- nvinfo : EIATTR_REGCOUNT
	.align		4
        /*0000*/ 	.byte	0x04, 0x2f
        /*0002*/ 	.short	(.L_10 - .L_9)
	.align		4
.L_9:
        /*0004*/ 	.word	index@(_Z7computeiiPfS_S_)
        /*0008*/ 	.word	0x00000024


	//----- nvinfo : EIATTR_FRAME_SIZE
	.align		4
.L_10:
        /*000c*/ 	.byte	0x04, 0x11
        /*000e*/ 	.short	(.L_12 - .L_11)
	.align		4
.L_11:
        /*0010*/ 	.word	index@($_Z7computeiiPfS_S_$__internal_accurate_pow)
        /*0014*/ 	.word	0x00000000


	//----- nvinfo : EIATTR_FRAME_SIZE
	.align		4
.L_12:
        /*0018*/ 	.byte	0x04, 0x11
        /*001a*/ 	.short	(.L_14 - .L_13)
	.align		4
.L_13:
        /*001c*/ 	.word	index@($__internal_1_$__cuda_sm20_rcp_rn_f32_slowpath)
        /*0020*/ 	.word	0x00000000


	//----- nvinfo : EIATTR_FRAME_SIZE
	.align		4
.L_14:
        /*0024*/ 	.byte	0x04, 0x11
        /*0026*/ 	.short	(.L_16 - .L_15)
	.align		4
.L_15:
        /*0028*/ 	.word	index@($__internal_0_$__cuda_sm20_div_rn_f64_full)
        /*002c*/ 	.word	0x00000000


	//----- nvinfo : EIATTR_FRAME_SIZE
	.align		4
.L_16:
        /*0030*/ 	.byte	0x04, 0x11
        /*0032*/ 	.short	(.L_18 - .L_17)
	.align		4
.L_17:
        /*0034*/ 	.word	index@(_Z7computeiiPfS_S_)
        /*0038*/ 	.word	0x00000000


	//----- nvinfo : EIATTR_MIN_STACK_SIZE
	.align		4
.L_18:
        /*003c*/ 	.byte	0x04, 0x12
        /*003e*/ 	.short	(.L_20 - .L_19)
	.align		4
.L_19:
        /*0040*/ 	.word	index@(_Z7computeiiPfS_S_)
        /*0044*/ 	.word	0x00000000
.L_20:


//--------------------- .nv.compat                --------------------------
	.section	.nv.compat,"",@"SHT_CUDA_COMPAT_INFO"
	.align	4
        /*0000*/ 	.byte	0x02, 0x09, 0x00, 0x00, 0x02, 0x02, 0x01, 0x00, 0x02, 0x05, 0x05, 0x00, 0x03, 0x07, 0x01, 0x01
        /*0010*/ 	.byte	0x02, 0x03, 0x00, 0x00, 0x02, 0x06, 0x01, 0x00, 0x04, 0x0b, 0x08, 0x00, 0x01, 0x00, 0x00, 0x00
        /*0020*/ 	.byte	0x00, 0x00, 0x00, 0x00


//--------------------- .nv.info._Z7computeiiPfS_S_ --------------------------
	.section	.nv.info._Z7computeiiPfS_S_,"",@"SHT_CUDA_INFO"
	.sectionflags	@""
	.align	4


	//----- nvinfo : EIATTR_CUDA_API_VERSION
	.align		4
        /*0000*/ 	.byte	0x04, 0x37
        /*0002*/ 	.short	(.L_22 - .L_21)
.L_21:
        /*0004*/ 	.word	0x00000082


	//----- nvinfo : EIATTR_KPARAM_INFO
	.align		4
.L_22:
        /*0008*/ 	.byte	0x04, 0x17
        /*000a*/ 	.short	(.L_24 - .L_23)
.L_23:
        /*000c*/ 	.word	0x00000000
        /*0010*/ 	.short	0x0004
        /*0012*/ 	.short	0x0018
        /*0014*/ 	.byte	0x00, 0xf5, 0x21, 0x00


	//----- nvinfo : EIATTR_KPARAM_INFO
	.align		4
.L_24:
        /*0018*/ 	.byte	0x04, 0x17
        /*001a*/ 	.short	(.L_26 - .L_25)
.L_25:
        /*001c*/ 	.word	0x00000000
        /*0020*/ 	.short	0x0003
        /*0022*/ 	.short	0x0010
        /*0024*/ 	.byte	0x00, 0xf5, 0x21, 0x00


	//----- nvinfo : EIATTR_KPARAM_INFO
	.align		4
.L_26:
        /*0028*/ 	.byte	0x04, 0x17
        /*002a*/ 	.short	(.L_28 - .L_27)
.L_27:
        /*002c*/ 	.word	0x00000000
        /*0030*/ 	.short	0x0002
        /*0032*/ 	.short	0x0008
        /*0034*/ 	.byte	0x00, 0xf5, 0x21, 0x00


	//----- nvinfo : EIATTR_KPARAM_INFO
	.align		4
.L_28:
        /*0038*/ 	.byte	0x04, 0x17
        /*003a*/ 	.short	(.L_30 - .L_29)
.L_29:
        /*003c*/ 	.word	0x00000000
        /*0040*/ 	.short	0x0001
        /*0042*/ 	.short	0x0004
        /*0044*/ 	.byte	0x00, 0xf0, 0x11, 0x00


	//----- nvinfo : EIATTR_KPARAM_INFO
	.align		4
.L_30:
        /*0048*/ 	.byte	0x04, 0x17
        /*004a*/ 	.short	(.L_32 - .L_31)
.L_31:
        /*004c*/ 	.word	0x00000000
        /*0050*/ 	.short	0x0000
        /*0052*/ 	.short	0x0000
        /*0054*/ 	.byte	0x00, 0xf0, 0x11, 0x00


	//----- nvinfo : EIATTR_SPARSE_MMA_MASK
	.align		4
.L_32:
        /*0058*/ 	.byte	0x03, 0x50
        /*005a*/ 	.short	0x0000


	//----- nvinfo : EIATTR_MAXREG_COUNT
	.align		4
        /*005c*/ 	.byte	0x03, 0x1b
        /*005e*/ 	.short	0x00ff


	//----- nvinfo : EIATTR_NUM_BARRIERS
	.align		4
        /*0060*/ 	.byte	0x02, 0x4c
        /*0062*/ 	.byte	0x01
	.zero		1


	//----- nvinfo : EIATTR_MERCURY_ISA_VERSION
	.align		4
        /*0064*/ 	.byte	0x03, 0x5f
        /*0066*/ 	.short	0x0101


	//----- nvinfo : EIATTR_VRC_CTA_INIT_COUNT
	.align		4
        /*0068*/ 	.byte	0x02, 0x4a
	.zero		1
	.zero		1


	//----- nvinfo : EIATTR_EXIT_INSTR_OFFSETS
	.align		4
        /*006c*/ 	.byte	0x04, 0x1c
        /*006e*/ 	.short	(.L_34 - .L_33)


	//   ....[0]....
.L_33:
        /*0070*/ 	.word	0x000038b0


	//   ....[1]....
        /*0074*/ 	.word	0x00003b40


	//----- nvinfo : EIATTR_CRS_STACK_SIZE
	.align		4
.L_34:
        /*0078*/ 	.byte	0x04, 0x1e
        /*007a*/ 	.short	(.L_36 - .L_35)
.L_35:
        /*007c*/ 	.word	0x00000000


	//----- nvinfo : EIATTR_CBANK_PARAM_SIZE
	.align		4
.L_36:
        /*0080*/ 	.byte	0x03, 0x19
        /*0082*/ 	.short	0x0020


	//----- nvinfo : EIATTR_PARAM_CBANK
	.align		4
        /*0084*/ 	.byte	0x04, 0x0a
        /*0086*/ 	.short	(.L_38 - .L_37)
	.align		4
.L_37:
        /*0088*/ 	.word	index@(.nv.constant0._Z7computeiiPfS_S_)
        /*008c*/ 	.short	0x0380
        /*008e*/ 	.short	0x0020


	//----- nvinfo : EIATTR_SW_WAR
	.align		4
.L_38:
        /*0090*/ 	.byte	0x04, 0x36
        /*0092*/ 	.short	(.L_40 - .L_39)
.L_39:
        /*0094*/ 	.word	0x00000008
.L_40:


//--------------------- .nv.callgraph             --------------------------
	.section	.nv.callgraph,"",@"SHT_CUDA_CALLGRAPH"
	.align	4
	.sectionentsize	8
	.align		4
        /*0000*/ 	.word	0x00000000
	.align		4
        /*0004*/ 	.word	0xffffffff
	.align		4
        /*0008*/ 	.word	0x00000000
	.align		4
        /*000c*/ 	.word	0xfffffffe
	.align		4
        /*0010*/ 	.word	0x00000000
	.align		4
        /*0014*/ 	.word	0xfffffffd
	.align		4
        /*0018*/ 	.word	0x00000000
	.align		4
        /*001c*/ 	.word	0xfffffffc


//--------------------- .nv.constant3             --------------------------
	.section	.nv.constant3,"a",@progbits
	.align	4
.nv.constant3:
	.type		k,@object
	.size		k,(r - k)
k:
        /*0000*/ 	.byte	0x04, 0x00, 0x00, 0x00
	.type		r,@object
	.size		r,(d_1 - r)
r:
        /*0004*/ 	.byte	0x01, 0x00, 0x00, 0x00
	.type		d_1,@object
	.size		d_1,(d_2 - d_1)
d_1:
        /*0008*/ 	.byte	0x08, 0x00, 0x00, 0x00
	.type		d_2,@object
	.size		d_2,(a - d_2)
d_2:
        /*000c*/ 	.byte	0x04, 0x00, 0x00, 0x00
	.type		a,@object
	.size		a,(a_thikness - a)
a:
        /*0010*/ 	.byte	0x14, 0x00, 0x00, 0x00
	.type		a_thikness,@object
	.size		a_thikness,(phi_0 - a_thikness)
a_thikness:
        /*0014*/ 	.byte	0x01, 0x00, 0x00, 0x00
	.type		phi_0,@object
	.size		phi_0,(phi_1 - phi_0)
phi_0:
        /*0018*/ 	.byte	0x10, 0x27, 0x00, 0x00
	.type		phi_1,@object
	.size		phi_1,(.L_7 - phi_1)
phi_1:
        /*001c*/ 	.byte	0x10, 0x27, 0x00, 0x00
.L_7:


//--------------------- .nv.constant4             --------------------------
	.section	.nv.constant4,"a",@progbits
	.align	8
	.align		8
.nv.constant4:
        /*0000*/ 	.dword	q


//--------------------- .text._Z7computeiiPfS_S_  --------------------------
	.section	.text._Z7computeiiPfS_S_,"ax",@progbits
	.align	128
        .global         _Z7computeiiPfS_S_
        .type           _Z7computeiiPfS_S_,@function
        .size           _Z7computeiiPfS_S_,(.L_x_74 - _Z7computeiiPfS_S_)
        .other          _Z7computeiiPfS_S_,@"STO_CUDA_ENTRY STV_DEFAULT"
_Z7computeiiPfS_S_:
.text._Z7computeiiPfS_S_:
[----:B------:R-:W-:Y:S08]  /*0000*/  LDC R1, c[0x0][0x37c] ;  /* 0x0000df00ff017b82 */ /* 0x000ff00000000800 */
[----:B------:R-:W0:Y:S01]  /*0010*/  LDC.64 R2, c[0x0][0x380] ;  /* 0x0000e000ff027b82 */ /* 0x000e220000000a00 */
[----:B------:R-:W1:Y:S01]  /*0020*/  LDCU.64 UR6, c[0x0][0x358] ;  /* 0x00006b00ff0677ac */ /* 0x000e620008000a00 */
[----:B------:R-:W-:Y:S01]  /*0030*/  BSSY.RECONVERGENT B0, `(.L_x_0) ;  /* 0x000012a000007945 */ /* 0x000fe20003800200 */
[----:B------:R-:W2:Y:S01]  /*0040*/  LDCU UR4, c[0x0][0x384] ;  /* 0x00007080ff0477ac */ /* 0x000ea20008000800 */
[----:B0-----:R-:W-:Y:S01]  /*0050*/  IABS R9, R2 ;  /* 0x0000000200097213 */ /* 0x001fe20000000000 */
[----:B------:R-:W-:-:S03]  /*0060*/  IMAD R7, R3, R3, RZ ;  /* 0x0000000303077224 */ /* 0x000fc600078e02ff */
[----:B------:R-:W0:Y:S08]  /*0070*/  I2F.RP R0, R9 ;  /* 0x0000000900007306 */ /* 0x000e300000209400 */
[----:B0-----:R-:W0:Y:S02]  /*0080*/  MUFU.RCP R0, R0 ;  /* 0x0000000000007308 */ /* 0x001e240000001000 */
[----:B0-----:R-:W-:-:S06]  /*0090*/  VIADD R4, R0, 0xffffffe ;  /* 0x0ffffffe00047836 */ /* 0x001fcc0000000000 */
[----:B------:R0:W3:Y:S02]  /*00a0*/  F2I.FTZ.U32.TRUNC.NTZ R5, R4 ;  /* 0x0000000400057305 */ /* 0x0000e4000021f000 */
[----:B0-----:R-:W-:Y:S02]  /*00b0*/  HFMA2 R4, -RZ, RZ, 0, 0 ;  /* 0x00000000ff047431 */ /* 0x001fe400000001ff */
[----:B---3--:R-:W-:-:S04]  /*00c0*/  IMAD.MOV R6, RZ, RZ, -R5 ;  /* 0x000000ffff067224 */ /* 0x008fc800078e0a05 */
[----:B------:R-:W-:Y:S01]  /*00d0*/  IMAD R11, R6, R9, RZ ;  /* 0x00000009060b7224 */ /* 0x000fe200078e02ff */
[----:B------:R-:W-:-:S03]  /*00e0*/  IABS R6, R7 ;  /* 0x0000000700067213 */ /* 0x000fc60000000000 */
[----:B------:R-:W-:-:S06]  /*00f0*/  IMAD.HI.U32 R5, R5, R11, R4 ;  /* 0x0000000b05057227 */ /* 0x000fcc00078e0004 */
[----:B------:R-:W-:-:S04]  /*0100*/  IMAD.HI.U32 R5, R5, R6, RZ ;  /* 0x0000000605057227 */ /* 0x000fc800078e00ff */
[----:B------:R-:W-:-:S04]  /*0110*/  IMAD.MOV R0, RZ, RZ, -R5 ;  /* 0x000000ffff007224 */ /* 0x000fc800078e0a05 */
[----:B------:R-:W-:-:S05]  /*0120*/  IMAD R0, R9, R0, R6 ;  /* 0x0000000009007224 */ /* 0x000fca00078e0206 */
[----:B------:R-:W-:-:S13]  /*0130*/  ISETP.GT.U32.AND P1, PT, R9, R0, PT ;  /* 0x000000000900720c */ /* 0x000fda0003f24070 */
[----:B------:R-:W-:Y:S01]  /*0140*/  @!P1 IMAD.IADD R0, R0, 0x1, -R9 ;  /* 0x0000000100009824 */ /* 0x000fe200078e0a09 */
[----:B------:R-:W-:Y:S02]  /*0150*/  @!P1 IADD3 R5, PT, PT, R5, 0x1, RZ ;  /* 0x0000000105059810 */ /* 0x000fe40007ffe0ff */
[----:B------:R-:W-:Y:S02]  /*0160*/  ISETP.NE.AND P1, PT, R2, RZ, PT ;  /* 0x000000ff0200720c */ /* 0x000fe40003f25270 */
[----:B------:R-:W-:Y:S02]  /*0170*/  ISETP.GE.U32.AND P0, PT, R0, R9, PT ;  /* 0x000000090000720c */ /* 0x000fe40003f06070 */
[----:B------:R-:W-:-:S04]  /*0180*/  LOP3.LUT R0, R7, R2, RZ, 0x3c, !PT ;  /* 0x0000000207007212 */ /* 0x000fc800078e3cff */
[----:B------:R-:W-:Y:S02]  /*0190*/  ISETP.GE.AND P2, PT, R0, RZ, PT ;  /* 0x000000ff0000720c */ /* 0x000fe40003f46270 */
[----:B------:R-:W0:Y:S05]  /*01a0*/  S2R R0, SR_TID.X ;  /* 0x0000000000007919 */ /* 0x000e2a0000002100 */
[----:B------:R-:W-:-:S06]  /*01b0*/  @P0 VIADD R5, R5, 0x1 ;  /* 0x0000000105050836 */ /* 0x000fcc0000000000 */
[----:B------:R-:W-:Y:S01]  /*01c0*/  @!P2 IMAD.MOV R5, RZ, RZ, -R5 ;  /* 0x000000ffff05a224 */ /* 0x000fe200078e0a05 */
[----:B------:R-:W-:-:S04]  /*01d0*/  @!P1 LOP3.LUT R5, RZ, R2, RZ, 0x33, !PT ;  /* 0x00000002ff059212 */ /* 0x000fc800078e33ff */
[C---:B------:R-:W-:Y:S01]  /*01e0*/  IADD3 R4, PT, PT, -R5.reuse, RZ, RZ ;  /* 0x000000ff05047210 */ /* 0x040fe20007ffe1ff */
[----:B------:R-:W-:-:S04]  /*01f0*/  VIADD R9, R5, 0x1 ;  /* 0x0000000105097836 */ /* 0x000fc80000000000 */
[----:B------:R-:W-:-:S05]  /*0200*/  IMAD R2, R2, R4, R7 ;  /* 0x0000000402027224 */ /* 0x000fca00078e0207 */
[----:B------:R-:W-:-:S13]  /*0210*/  ISETP.NE.AND P0, PT, R2, RZ, PT ;  /* 0x000000ff0200720c */ /* 0x000fda0003f05270 */
[----:B------:R-:W-:-:S04]  /*0220*/  @!P0 IMAD.MOV R9, RZ, RZ, R5 ;  /* 0x000000ffff098224 */ /* 0x000fc800078e0205 */
[----:B0-----:R-:W-:-:S05]  /*0230*/  IMAD R2, R0, R9, RZ ;  /* 0x0000000900027224 */ /* 0x001fca00078e02ff */
[----:B------:R-:W-:-:S04]  /*0240*/  VIADDMNMX R5, R2, R9, R7, PT ;  /* 0x0000000902057246 */ /* 0x000fc80003800107 */
[----:B------:R-:W-:-:S13]  /*0250*/  ISETP.GT.AND P0, PT, R5, R2, PT ;  /* 0x000000020500720c */ /* 0x000fda0003f04270 */
[----:B-12---:R-:W-:Y:S05]  /*0260*/  @!P0 BRA `(.L_x_1) ;  /* 0x0000001000188947 */ /* 0x006fea0003800000 */
[----:B------:R-:W0:Y:S01]  /*0270*/  LDC.64 R8, c[0x3][RZ] ;  /* 0x00c00000ff087b82 */ /* 0x000e220000000a00 */
[----:B------:R-:W-:Y:S01]  /*0280*/  IADD3 R4, PT, PT, -R2, R5, RZ ;  /* 0x0000000502047210 */ /* 0x000fe20007ffe1ff */
[----:B------:R-:W-:Y:S01]  /*0290*/  BSSY.RECONVERGENT B1, `(.L_x_2) ;  /* 0x000007a000017945 */ /* 0x000fe20003800200 */
[----:B------:R-:W-:Y:S02]  /*02a0*/  LEA.HI R7, R3, R3, RZ, 0x1 ;  /* 0x0000000303077211 */ /* 0x000fe400078f08ff */
[----:B------:R-:W-:Y:S02]  /*02b0*/  LOP3.LUT R4, R4, 0x1, RZ, 0xc0, !PT ;  /* 0x0000000104047812 */ /* 0x000fe400078ec0ff */
[----:B------:R-:W-:Y:S01]  /*02c0*/  SHF.R.S32.HI R7, RZ, 0x1, R7 ;  /* 0x00000001ff077819 */ /* 0x000fe20000011407 */
[----:B------:R-:W1:Y:S01]  /*02d0*/  LDC.64 R12, c[0x3][0x8] ;  /* 0x00c00200ff0c7b82 */ /* 0x000e620000000a00 */
[----:B------:R-:W-:Y:S02]  /*02e0*/  ISETP.NE.U32.AND P0, PT, R4, 0x1, PT ;  /* 0x000000010400780c */ /* 0x000fe40003f05070 */
[----:B------:R-:W-:-:S05]  /*02f0*/  MOV R26, R2 ;  /* 0x00000002001a7202 */ /* 0x000fca0000000f00 */
[----:B------:R-:W2:Y:S08]  /*0300*/  LDC.64 R10, c[0x3][0x10] ;  /* 0x00c00400ff0a7b82 */ /* 0x000eb00000000a00 */
[----:B------:R-:W3:Y:S01]  /*0310*/  LDC.64 R14, c[0x3][0x18] ;  /* 0x00c00600ff0e7b82 */ /* 0x000ee20000000a00 */
[----:B0-----:R-:W-:-:S04]  /*0320*/  IMAD R22, R9, R8, RZ ;  /* 0x0000000809167224 */ /* 0x001fc800078e02ff */
[----:B------:R-:W-:Y:S02]  /*0330*/  IMAD R22, R22, R22, RZ ;  /* 0x0000001616167224 */ /* 0x000fe400078e02ff */
[C---:B-1----:R-:W-:Y:S02]  /*0340*/  IMAD R12, R8.reuse, R12, R7 ;  /* 0x0000000c080c7224 */ /* 0x042fe400078e0207 */
[----:B------:R-:W-:Y:S02]  /*0350*/  IMAD.MOV R17, RZ, RZ, -R13 ;  /* 0x000000ffff117224 */ /* 0x000fe400078e0a0d */
[----:B--2---:R-:W-:Y:S02]  /*0360*/  IMAD.MOV R4, RZ, RZ, -R10 ;  /* 0x000000ffff047224 */ /* 0x004fe400078e0a0a */
[C---:B------:R-:W-:Y:S01]  /*0370*/  IMAD R16, R8.reuse, R13, R11 ;  /* 0x0000000d08107224 */ /* 0x040fe200078e020b */
[----:B------:R-:W-:Y:S01]  /*0380*/  IADD3 R13, PT, PT, R7, R11, RZ ;  /* 0x0000000b070d7210 */ /* 0x000fe20007ffe0ff */
[----:B------:R-:W-:-:S02]  /*0390*/  IMAD R6, R8, R10, R7 ;  /* 0x0000000a08067224 */ /* 0x000fc400078e0207 */
[C-C-:B------:R-:W-:Y:S02]  /*03a0*/  IMAD.IADD R9, R12.reuse, 0x1, -R11.reuse ;  /* 0x000000010c097824 */ /* 0x140fe400078e0a0b */
[----:B------:R-:W-:Y:S01]  /*03b0*/  IMAD.IADD R10, R12, 0x1, R11 ;  /* 0x000000010c0a7824 */ /* 0x000fe200078e020b */
[----:B---3--:R-:W-:Y:S01]  /*03c0*/  I2FP.F32.S32 R11, R15 ;  /* 0x0000000f000b7245 */ /* 0x008fe20000201400 */
[----:B------:R-:W-:Y:S01]  /*03d0*/  IMAD R4, R8, R4, R7 ;  /* 0x0000000408047224 */ /* 0x000fe200078e0207 */
[----:B------:R-:W-:Y:S01]  /*03e0*/  IADD3 R15, PT, PT, -R14, RZ, RZ ;  /* 0x000000ff0e0f7210 */ /* 0x000fe20007ffe1ff */
[----:B------:R-:W-:Y:S01]  /*03f0*/  IMAD R8, R8, R17, R13 ;  /* 0x0000001108087224 */ /* 0x000fe200078e020d */
[----:B------:R-:W-:Y:S01]  /*0400*/  I2FP.F32.S32 R12, R14 ;  /* 0x0000000e000c7245 */ /* 0x000fe20000201400 */
[----:B------:R-:W-:Y:S01]  /*0410*/  VIADD R13, R3, 0xffffffff ;  /* 0xffffffff030d7836 */ /* 0x000fe20000000000 */
[----:B------:R-:W-:Y:S01]  /*0420*/  I2FP.F32.S32 R15, R15 ;  /* 0x0000000f000f7245 */ /* 0x000fe20000201400 */
[----:B------:R-:W-:-:S02]  /*0430*/  VIADD R14, R2, 0x1 ;  /* 0x00000001020e7836 */ /* 0x000fc40000000000 */
[----:B------:R-:W-:Y:S01]  /*0440*/  IMAD.IADD R23, R7, 0x1, -R16 ;  /* 0x0000000107177824 */ /* 0x000fe200078e0a10 */
[----:B------:R-:W-:Y:S06]  /*0450*/  @P0 BRA `(.L_x_3) ;  /* 0x0000000400740947 */ /* 0x000fec0003800000 */
[----:B------:R-:W-:-:S04]  /*0460*/  IABS R19, R3 ;  /* 0x0000000300137213 */ /* 0x000fc80000000000 */
[----:B------:R-:W0:Y:S08]  /*0470*/  I2F.RP R18, R19 ;  /* 0x0000001300127306 */ /* 0x000e300000209400 */
[----:B0-----:R-:W0:Y:S02]  /*0480*/  MUFU.RCP R18, R18 ;  /* 0x0000001200127308 */ /* 0x001e240000001000 */
[----:B0-----:R-:W-:-:S06]  /*0490*/  VIADD R16, R18, 0xffffffe ;  /* 0x0ffffffe12107836 */ /* 0x001fcc0000000000 */
[----:B------:R0:W1:Y:S02]  /*04a0*/  F2I.FTZ.U32.TRUNC.NTZ R17, R16 ;  /* 0x0000001000117305 */ /* 0x000064000021f000 */
[----:B0-----:R-:W-:Y:S01]  /*04b0*/  IMAD.MOV.U32 R16, RZ, RZ, RZ ;  /* 0x000000ffff107224 */ /* 0x001fe200078e00ff */
[----:B-1----:R-:W-:-:S05]  /*04c0*/  IADD3 R20, PT, PT, RZ, -R17, RZ ;  /* 0x80000011ff147210 */ /* 0x002fca0007ffe0ff */
[----:B------:R-:W-:Y:S01]  /*04d0*/  IMAD R21, R20, R19, RZ ;  /* 0x0000001314157224 */ /* 0x000fe200078e02ff */
[----:B------:R-:W-:-:S03]  /*04e0*/  IABS R20, R2 ;  /* 0x0000000200147213 */ /* 0x000fc60000000000 */
[----:B------:R-:W-:Y:S01]  /*04f0*/  IMAD.HI.U32 R17, R17, R21, R16 ;  /* 0x0000001511117227 */ /* 0x000fe200078e0010 */
[----:B------:R-:W-:-:S04]  /*0500*/  LOP3.LUT R16, R2, R3, RZ, 0x3c, !PT ;  /* 0x0000000302107212 */ /* 0x000fc800078e3cff */
[----:B------:R-:W-:Y:S01]  /*0510*/  ISETP.GE.AND P2, PT, R16, RZ, PT ;  /* 0x000000ff1000720c */ /* 0x000fe20003f46270 */
[----:B------:R-:W-:-:S04]  /*0520*/  IMAD.HI.U32 R17, R17, R20, RZ ;  /* 0x0000001411117227 */ /* 0x000fc800078e00ff */
[----:B------:R-:W-:-:S04]  /*0530*/  IMAD.MOV R18, RZ, RZ, -R17 ;  /* 0x000000ffff127224 */ /* 0x000fc800078e0a11 */
[----:B------:R-:W-:-:S05]  /*0540*/  IMAD R18, R19, R18, R20 ;  /* 0x0000001213127224 */ /* 0x000fca00078e0214 */
[----:B------:R-:W-:-:S13]  /*0550*/  ISETP.GT.U32.AND P1, PT, R19, R18, PT ;  /* 0x000000121300720c */ /* 0x000fda0003f24070 */
[-C--:B------:R-:W-:Y:S01]  /*0560*/  @!P1 IADD3 R18, PT, PT, R18, -R19.reuse, RZ ;  /* 0x8000001312129210 */ /* 0x080fe20007ffe0ff */
[----:B------:R-:W-:Y:S01]  /*0570*/  @!P1 VIADD R17, R17, 0x1 ;  /* 0x0000000111119836 */ /* 0x000fe20000000000 */
[----:B------:R-:W-:Y:S02]  /*0580*/  ISETP.NE.AND P1, PT, R3, RZ, PT ;  /* 0x000000ff0300720c */ /* 0x000fe40003f25270 */
[----:B------:R-:W-:-:S13]  /*0590*/  ISETP.GE.U32.AND P0, PT, R18, R19, PT ;  /* 0x000000131200720c */ /* 0x000fda0003f06070 */
[----:B------:R-:W-:-:S05]  /*05a0*/  @P0 VIADD R17, R17, 0x1 ;  /* 0x0000000111110836 */ /* 0x000fca0000000000 */
[----:B------:R-:W-:-:S05]  /*05b0*/  MOV R18, R17 ;  /* 0x0000001100127202 */ /* 0x000fca0000000f00 */
[----:B------:R-:W-:Y:S01]  /*05c0*/  @!P2 IMAD.MOV R18, RZ, RZ, -R18 ;  /* 0x000000ffff12a224 */ /* 0x000fe200078e0a12 */
[----:B------:R-:W-:-:S05]  /*05d0*/  @!P1 LOP3.LUT R18, RZ, R3, RZ, 0x33, !PT ;  /* 0x00000003ff129212 */ /* 0x000fca00078e33ff */
[----:B------:R-:W-:Y:S02]  /*05e0*/  IMAD.MOV R16, RZ, RZ, -R18 ;  /* 0x000000ffff107224 */ /* 0x000fe400078e0a12 */
[----:B------:R-:W-:Y:S02]  /*05f0*/  IMAD.IADD R17, R18, 0x1, -R7 ;  /* 0x0000000112117824 */ /* 0x000fe400078e0a07 */
[----:B------:R-:W-:-:S05]  /*0600*/  IMAD R20, R3, R16, R2 ;  /* 0x0000001003147224 */ /* 0x000fca00078e0202 */
[----:B------:R-:W-:-:S05]  /*0610*/  IADD3 R16, PT, PT, -R7, R20, RZ ;  /* 0x0000001407107210 */ /* 0x000fca0007ffe1ff */
[----:B------:R-:W-:-:S04]  /*0620*/  IMAD R16, R16, R16, RZ ;  /* 0x0000001010107224 */ /* 0x000fc800078e02ff */
[----:B------:R-:W-:-:S05]  /*0630*/  IMAD R17, R17, R17, R16 ;  /* 0x0000001111117224 */ /* 0x000fca00078e0210 */
[----:B------:R-:W-:-:S13]  /*0640*/  ISETP.GT.U32.AND P0, PT, R17, R22, PT ;  /* 0x000000161100720c */ /* 0x000fda0003f04070 */
[----:B------:R-:W-:Y:S05]  /*0650*/  @P0 BRA `(.L_x_4) ;  /* 0x0000000000300947 */ /* 0x000fea0003800000 */
[----:B------:R-:W0:Y:S01]  /*0660*/  LDC.64 R20, c[0x0][0x390] ;  /* 0x0000e400ff147b82 */ /* 0x000e220000000a00 */
[----:B------:R-:W-:Y:S01]  /*0670*/  IMAD.MOV.U32 R25, RZ, RZ, 0x3f800000 ;  /* 0x3f800000ff197424 */ /* 0x000fe200078e00ff */
[----:B------:R-:W-:-:S06]  /*0680*/  MOV R26, R14 ;  /* 0x0000000e001a7202 */ /* 0x000fcc0000000f00 */
[----:B------:R-:W1:Y:S08]  /*0690*/  LDC.64 R18, c[0x0][0x398] ;  /* 0x0000e600ff127b82 */ /* 0x000e700000000a00 */
[----:B------:R-:W2:Y:S01]  /*06a0*/  LDC.64 R16, c[0x0][0x388] ;  /* 0x0000e200ff107b82 */ /* 0x000ea20000000a00 */
[----:B0-----:R-:W-:-:S05]  /*06b0*/  IMAD.WIDE R20, R2, 0x4, R20 ;  /* 0x0000000402147825 */ /* 0x001fca00078e0214 */
[----:B------:R0:W-:Y:S01]  /*06c0*/  STG.E desc[UR6][R20.64], R11 ;  /* 0x0000000b14007986 */ /* 0x0001e2000c101906 */
[----:B-1----:R-:W-:-:S05]  /*06d0*/  IMAD.WIDE R18, R2, 0x4, R18 ;  /* 0x0000000402127825 */ /* 0x002fca00078e0212 */
[----:B------:R0:W-:Y:S01]  /*06e0*/  STG.E desc[UR6][R18.64], R11 ;  /* 0x0000000b12007986 */ /* 0x0001e2000c101906 */
[----:B--2---:R-:W-:-:S05]  /*06f0*/  IMAD.WIDE R16, R2, 0x4, R16 ;  /* 0x0000000402107825 */ /* 0x004fca00078e0210 */
[----:B------:R0:W-:Y:S01]  /*0700*/  STG.E desc[UR6][R16.64], R25 ;  /* 0x0000001910007986 */ /* 0x0001e2000c101906 */
[----:B------:R-:W-:Y:S05]  /*0710*/  BRA `(.L_x_3) ;  /* 0x0000000000c47947 */ /* 0x000fea0003800000 */
.L_x_4:
[----:B------:R-:W-:-:S04]  /*0720*/  ISETP.GT.AND P0, PT, R18, R6, PT ;  /* 0x000000061200720c */ /* 0x000fc80003f04270 */
[----:B------:R-:W-:-:S04]  /*0730*/  ISETP.LT.OR P1, PT, R18, R4, P0 ;  /* 0x000000041200720c */ /* 0x000fc80000721670 */
[----:B------:R-:W-:-:S04]  /*0740*/  ISETP.LT.OR P0, PT, R20, R9, P1 ;  /* 0x000000091400720c */ /* 0x000fc80000f01670 */
[----:B------:R-:W-:-:S13]  /*0750*/  ISETP.GT.OR P0, PT, R20, R10, P0 ;  /* 0x0000000a1400720c */ /* 0x000fda0000704670 */
[----:B------:R-:W-:Y:S05]  /*0760*/  @P0 BRA `(.L_x_5) ;  /* 0x0000000000300947 */ /* 0x000fea0003800000 */
[----:B------:R-:W0:Y:S01]  /*0770*/  LDC.64 R20, c[0x0][0x390] ;  /* 0x0000e400ff147b82 */ /* 0x000e220000000a00 */
[----:B------:R-:W-:Y:S02]  /*0780*/  IMAD.MOV.U32 R25, RZ, RZ, 0x3f800000 ;  /* 0x3f800000ff197424 */ /* 0x000fe400078e00ff */
[----:B------:R-:W-:-:S05]  /*0790*/  IMAD.MOV.U32 R26, RZ, RZ, R14 ;  /* 0x000000ffff1a7224 */ /* 0x000fca00078e000e */
        /* <DEDUP_REMOVED lines=9> */
.L_x_5:
[----:B------:R-:W-:-:S04]  /*0830*/  ISETP.LT.OR P0, PT, R20, R23, P1 ;  /* 0x000000171400720c */ /* 0x000fc80000f01670 */
[----:B------:R-:W-:-:S13]  /*0840*/  ISETP.GT.OR P0, PT, R20, R8, P0 ;  /* 0x000000081400720c */ /* 0x000fda0000704670 */
[----:B------:R-:W-:Y:S05]  /*0850*/  @P0 BRA `(.L_x_6) ;  /* 0x0000000000300947 */ /* 0x000fea0003800000 */
[----:B------:R-:W0:Y:S01]  /*0860*/  LDC.64 R18, c[0x0][0x390] ;  /* 0x0000e400ff127b82 */ /* 0x000e220000000a00 */
[----:B------:R-:W-:Y:S02]  /*0870*/  HFMA2 R25, -RZ, RZ, 1.875, 0 ;  /* 0x3f800000ff197431 */ /* 0x000fe400000001ff */
        /* <DEDUP_REMOVED lines=10> */
.L_x_6:
[-C--:B------:R-:W-:Y:S01]  /*0920*/  ISETP.NE.AND P0, PT, R20, R13.reuse, PT ;  /* 0x0000000d1400720c */ /* 0x080fe20003f05270 */
[----:B------:R-:W-:Y:S01]  /*0930*/  IMAD.MOV.U32 R26, RZ, RZ, R14 ;  /* 0x000000ffff1a7224 */ /* 0x000fe200078e000e */
[----:B------:R-:W-:Y:S02]  /*0940*/  ISETP.NE.AND P1, PT, R18, R13, PT ;  /* 0x0000000d1200720c */ /* 0x000fe40003f25270 */
[----:B------:R-:W-:-:S04]  /*0950*/  ISETP.NE.AND P0, PT, R20, RZ, P0 ;  /* 0x000000ff1400720c */ /* 0x000fc80000705270 */
[----:B------:R-:W-:-:S13]  /*0960*/  ISETP.NE.AND P0, PT, R18, RZ, P0 ;  /* 0x000000ff1200720c */ /* 0x000fda0000705270 */
[----:B------:R-:W-:Y:S05]  /*0970*/  @P0 BRA P1, `(.L_x_3) ;  /* 0x00000000002c0947 */ /* 0x000fea0000800000 */
[----:B------:R-:W0:Y:S01]  /*0980*/  LDC.64 R16, c[0x0][0x390] ;  /* 0x0000e400ff107b82 */ /* 0x000e220000000a00 */
[----:B------:R-:W-:Y:S01]  /*0990*/  MOV R25, 0x3f800000 ;  /* 0x3f80000000197802 */ /* 0x000fe20000000f00 */
[----:B------:R-:W-:-:S06]  /*09a0*/  IMAD.MOV.U32 R26, RZ, RZ, R14 ;  /* 0x000000ffff1a7224 */ /* 0x000fcc00078e000e */
[----:B------:R-:W1:Y:S08]  /*09b0*/  LDC.64 R20, c[0x0][0x398] ;  /* 0x0000e600ff147b82 */ /* 0x000e700000000a00 */
[----:B------:R-:W2:Y:S01]  /*09c0*/  LDC.64 R18, c[0x0][0x388] ;  /* 0x0000e200ff127b82 */ /* 0x000ea20000000a00 */
[----:B0-----:R-:W-:-:S05]  /*09d0*/  IMAD.WIDE R16, R2, 0x4, R16 ;  /* 0x0000000402107825 */ /* 0x001fca00078e0210 */
[----:B------:R3:W-:Y:S01]  /*09e0*/  STG.E desc[UR6][R16.64], RZ ;  /* 0x000000ff10007986 */ /* 0x0007e2000c101906 */
[----:B-1----:R-:W-:-:S05]  /*09f0*/  IMAD.WIDE R20, R2, 0x4, R20 ;  /* 0x0000000402147825 */ /* 0x002fca00078e0214 */
[----:B------:R3:W-:Y:S01]  /*0a00*/  STG.E desc[UR6][R20.64], RZ ;  /* 0x000000ff14007986 */ /* 0x0007e2000c101906 */
[----:B--2---:R-:W-:-:S05]  /*0a10*/  IMAD.WIDE R18, R2, 0x4, R18 ;  /* 0x0000000402127825 */ /* 0x004fca00078e0212 */
[----:B------:R3:W-:Y:S02]  /*0a20*/  STG.E desc[UR6][R18.64], R25 ;  /* 0x0000001912007986 */ /* 0x0007e4000c101906 */
.L_x_3:
[----:B------:R-:W-:Y:S05]  /*0a30*/  BSYNC.RECONVERGENT B1 ;  /* 0x0000000000017941 */ /* 0x000fea0003800200 */
.L_x_2:
[----:B------:R-:W-:-:S13]  /*0a40*/  ISETP.NE.AND P0, PT, R5, R14, PT ;  /* 0x0000000e0500720c */ /* 0x000fda0003f05270 */
[----:B------:R-:W-:Y:S05]  /*0a50*/  @!P0 BRA `(.L_x_1) ;  /* 0x00000008001c8947 */ /* 0x000fea0003800000 */
[----:B0--34-:R-:W-:-:S04]  /*0a60*/  IABS R18, R3 ;  /* 0x0000000300127213 */ /* 0x019fc80000000000 */
[----:B------:R-:W0:Y:S08]  /*0a70*/  I2F.RP R3, R18 ;  /* 0x0000001200037306 */ /* 0x000e300000209400 */
[----:B0-----:R-:W0:Y:S02]  /*0a80*/  MUFU.RCP R3, R3 ;  /* 0x0000000300037308 */ /* 0x001e240000001000 */
[----:B0-----:R-:W-:-:S06]  /*0a90*/  VIADD R16, R3, 0xffffffe ;  /* 0x0ffffffe03107836 */ /* 0x001fcc0000000000 */
[----:B------:R0:W1:Y:S02]  /*0aa0*/  F2I.FTZ.U32.TRUNC.NTZ R17, R16 ;  /* 0x0000001000117305 */ /* 0x000064000021f000 */
[----:B0-----:R-:W-:Y:S01]  /*0ab0*/  IMAD.MOV.U32 R16, RZ, RZ, RZ ;  /* 0x000000ffff107224 */ /* 0x001fe200078e00ff */
[----:B-1----:R-:W-:-:S05]  /*0ac0*/  IADD3 R19, PT, PT, RZ, -R17, RZ ;  /* 0x80000011ff137210 */ /* 0x002fca0007ffe0ff */
[----:B------:R-:W-:-:S04]  /*0ad0*/  IMAD R19, R19, R18, RZ ;  /* 0x0000001213137224 */ /* 0x000fc800078e02ff */
[----:B------:R-:W-:-:S07]  /*0ae0*/  IMAD.HI.U32 R19, R17, R19, R16 ;  /* 0x0000001311137227 */ /* 0x000fce00078e0010 */
.L_x_11:
[----:B0123--:R-:W-:Y:S01]  /*0af0*/  IABS R17, R26 ;  /* 0x0000001a00117213 */ /* 0x00ffe20000000000 */
[----:B------:R-:W-:Y:S01]  /*0b00*/  IMAD.U32 R3, RZ, RZ, UR4 ;  /* 0x00000004ff037e24 */ /* 0x000fe2000f8e00ff */
[----:B------:R-:W0:Y:S01]  /*0b10*/  LDC.64 R24, c[0x0][0x390] ;  /* 0x0000e400ff187b82 */ /* 0x000e220000000a00 */
[----:B------:R-:W-:Y:S02]  /*0b20*/  BSSY.RECONVERGENT B1, `(.L_x_7) ;  /* 0x0000039000017945 */ /* 0x000fe40003800200 */
[----:B------:R-:W-:Y:S01]  /*0b30*/  IMAD.HI.U32 R19, R19, R17, RZ ;  /* 0x0000001113137227 */ /* 0x000fe200078e00ff */
[-C--:B------:R-:W-:Y:S02]  /*0b40*/  IABS R14, R3.reuse ;  /* 0x00000003000e7213 */ /* 0x080fe40000000000 */
[-C--:B------:R-:W-:Y:S02]  /*0b50*/  LOP3.LUT R27, RZ, R3.reuse, RZ, 0x33, !PT ;  /* 0x00000003ff1b7212 */ /* 0x080fe400078e33ff */
[----:B------:R-:W-:Y:S01]  /*0b60*/  IADD3 R16, PT, PT, -R19, RZ, RZ ;  /* 0x000000ff13107210 */ /* 0x000fe20007ffe1ff */
[----:B------:R-:W1:Y:S04]  /*0b70*/  LDC.64 R20, c[0x0][0x398] ;  /* 0x0000e600ff147b82 */ /* 0x000e680000000a00 */
[----:B------:R-:W-:Y:S01]  /*0b80*/  IMAD R17, R14, R16, R17 ;  /* 0x000000100e117224 */ /* 0x000fe200078e0211 */
[----:B------:R-:W-:-:S04]  /*0b90*/  LOP3.LUT R16, R26, R3, RZ, 0x3c, !PT ;  /* 0x000000031a107212 */ /* 0x000fc800078e3cff */
[----:B------:R-:W-:Y:S02]  /*0ba0*/  ISETP.GT.U32.AND P1, PT, R18, R17, PT ;  /* 0x000000111200720c */ /* 0x000fe40003f24070 */
[----:B------:R-:W-:Y:S01]  /*0bb0*/  ISETP.GE.AND P2, PT, R16, RZ, PT ;  /* 0x000000ff1000720c */ /* 0x000fe20003f46270 */
[----:B0-----:R-:W-:-:S10]  /*0bc0*/  IMAD.WIDE R24, R26, 0x4, R24 ;  /* 0x000000041a187825 */ /* 0x001fd400078e0218 */
[----:B------:R-:W-:Y:S02]  /*0bd0*/  @!P1 IMAD.IADD R17, R17, 0x1, -R14 ;  /* 0x0000000111119824 */ /* 0x000fe400078e0a0e */
[----:B------:R-:W-:Y:S01]  /*0be0*/  @!P1 VIADD R19, R19, 0x1 ;  /* 0x0000000113139836 */ /* 0x000fe20000000000 */
[----:B------:R-:W-:Y:S01]  /*0bf0*/  ISETP.NE.AND P1, PT, R3, RZ, PT ;  /* 0x000000ff0300720c */ /* 0x000fe20003f25270 */
[----:B-1----:R-:W-:Y:S01]  /*0c00*/  IMAD.WIDE R20, R26, 0x4, R20 ;  /* 0x000000041a147825 */ /* 0x002fe200078e0214 */
[----:B------:R-:W-:Y:S02]  /*0c10*/  ISETP.GE.U32.AND P0, PT, R17, R18, PT ;  /* 0x000000121100720c */ /* 0x000fe40003f06070 */
[----:B------:R-:W0:Y:S11]  /*0c20*/  LDC.64 R16, c[0x0][0x388] ;  /* 0x0000e200ff107b82 */ /* 0x000e360000000a00 */
[----:B------:R-:W-:-:S05]  /*0c30*/  @P0 IADD3 R19, PT, PT, R19, 0x1, RZ ;  /* 0x0000000113130810 */ /* 0x000fca0007ffe0ff */
[----:B------:R-:W-:-:S05]  /*0c40*/  @!P2 IMAD.MOV R19, RZ, RZ, -R19 ;  /* 0x000000ffff13a224 */ /* 0x000fca00078e0a13 */
[----:B------:R-:W-:Y:S01]  /*0c50*/  SEL R18, R27, R19, !P1 ;  /* 0x000000131b127207 */ /* 0x000fe20004800000 */
[----:B0-----:R-:W-:-:S04]  /*0c60*/  IMAD.WIDE R16, R26, 0x4, R16 ;  /* 0x000000041a107825 */ /* 0x001fc800078e0210 */
[----:B------:R-:W-:Y:S02]  /*0c70*/  IMAD.MOV R28, RZ, RZ, -R18 ;  /* 0x000000ffff1c7224 */ /* 0x000fe400078e0a12 */
[----:B------:R-:W-:Y:S02]  /*0c80*/  IMAD.IADD R30, R18, 0x1, -R7 ;  /* 0x00000001121e7824 */ /* 0x000fe400078e0a07 */
[----:B------:R-:W-:-:S05]  /*0c90*/  IMAD R28, R3, R28, R26 ;  /* 0x0000001c031c7224 */ /* 0x000fca00078e021a */
[----:B------:R-:W-:-:S05]  /*0ca0*/  IADD3 R19, PT, PT, -R7, R28, RZ ;  /* 0x0000001c07137210 */ /* 0x000fca0007ffe1ff */
[----:B------:R-:W-:-:S04]  /*0cb0*/  IMAD R19, R19, R19, RZ ;  /* 0x0000001313137224 */ /* 0x000fc800078e02ff */
[----:B------:R-:W-:-:S05]  /*0cc0*/  IMAD R19, R30, R30, R19 ;  /* 0x0000001e1e137224 */ /* 0x000fca00078e0213 */
[----:B------:R-:W-:-:S13]  /*0cd0*/  ISETP.GT.U32.AND P0, PT, R19, R22, PT ;  /* 0x000000161300720c */ /* 0x000fda0003f04070 */
[----:B------:R-:W-:Y:S01]  /*0ce0*/  @!P0 IMAD.MOV.U32 R19, RZ, RZ, 0x3f800000 ;  /* 0x3f800000ff138424 */ /* 0x000fe200078e00ff */
[----:B------:R0:W-:Y:S04]  /*0cf0*/  @!P0 STG.E desc[UR6][R24.64], R11 ;  /* 0x0000000b18008986 */ /* 0x0001e8000c101906 */
[----:B------:R0:W-:Y:S04]  /*0d00*/  @!P0 STG.E desc[UR6][R20.64], R11 ;  /* 0x0000000b14008986 */ /* 0x0001e8000c101906 */
[----:B------:R0:W-:Y:S01]  /*0d10*/  @!P0 STG.E desc[UR6][R16.64], R19 ;  /* 0x0000001310008986 */ /* 0x0001e2000c101906 */
[----:B------:R-:W-:Y:S05]  /*0d20*/  @!P0 BRA `(.L_x_8) ;  /* 0x0000000000608947 */ /* 0x000fea0003800000 */
[----:B------:R-:W-:-:S04]  /*0d30*/  ISETP.GT.AND P0, PT, R18, R6, PT ;  /* 0x000000061200720c */ /* 0x000fc80003f04270 */
[----:B------:R-:W-:-:S04]  /*0d40*/  ISETP.LT.OR P2, PT, R18, R4, P0 ;  /* 0x000000041200720c */ /* 0x000fc80000741670 */
[----:B------:R-:W-:-:S04]  /*0d50*/  ISETP.LT.OR P0, PT, R28, R9, P2 ;  /* 0x000000091c00720c */ /* 0x000fc80001701670 */
[----:B------:R-:W-:-:S13]  /*0d60*/  ISETP.GT.OR P0, PT, R28, R10, P0 ;  /* 0x0000000a1c00720c */ /* 0x000fda0000704670 */
[----:B0-----:R-:W-:Y:S01]  /*0d70*/  @!P0 MOV R19, 0x3f800000 ;  /* 0x3f80000000138802 */ /* 0x001fe20000000f00 */
[----:B------:R1:W-:Y:S04]  /*0d80*/  @!P0 STG.E desc[UR6][R24.64], R12 ;  /* 0x0000000c18008986 */ /* 0x0003e8000c101906 */
[----:B------:R1:W-:Y:S04]  /*0d90*/  @!P0 STG.E desc[UR6][R20.64], R12 ;  /* 0x0000000c14008986 */ /* 0x0003e8000c101906 */
[----:B------:R1:W-:Y:S01]  /*0da0*/  @!P0 STG.E desc[UR6][R16.64], R19 ;  /* 0x0000001310008986 */ /* 0x0003e2000c101906 */
[----:B------:R-:W-:Y:S05]  /*0db0*/  @!P0 BRA `(.L_x_8) ;  /* 0x00000000003c8947 */ /* 0x000fea0003800000 */
[----:B------:R-:W-:-:S04]  /*0dc0*/  ISETP.LT.OR P0, PT, R28, R23, P2 ;  /* 0x000000171c00720c */ /* 0x000fc80001701670 */
[----:B------:R-:W-:-:S13]  /*0dd0*/  ISETP.GT.OR P0, PT, R28, R8, P0 ;  /* 0x000000081c00720c */ /* 0x000fda0000704670 */
[----:B-1----:R-:W-:Y:S01]  /*0de0*/  @!P0 IMAD.MOV.U32 R19, RZ, RZ, 0x3f800000 ;  /* 0x3f800000ff138424 */ /* 0x002fe200078e00ff */
[----:B------:R2:W-:Y:S04]  /*0df0*/  @!P0 STG.E desc[UR6][R24.64], R15 ;  /* 0x0000000f18008986 */ /* 0x0005e8000c101906 */
[----:B------:R2:W-:Y:S04]  /*0e00*/  @!P0 STG.E desc[UR6][R20.64], R15 ;  /* 0x0000000f14008986 */ /* 0x0005e8000c101906 */
[----:B------:R2:W-:Y:S01]  /*0e10*/  @!P0 STG.E desc[UR6][R16.64], R19 ;  /* 0x0000001310008986 */ /* 0x0005e2000c101906 */
[----:B------:R-:W-:Y:S05]  /*0e20*/  @!P0 BRA `(.L_x_8) ;  /* 0x0000000000208947 */ /* 0x000fea0003800000 */
[----:B------:R-:W-:-:S04]  /*0e30*/  ISETP.NE.AND P0, PT, R28, R13, PT ;  /* 0x0000000d1c00720c */ /* 0x000fc80003f05270 */
[----:B------:R-:W-:-:S04]  /*0e40*/  ISETP.NE.AND P0, PT, R28, RZ, P0 ;  /* 0x000000ff1c00720c */ /* 0x000fc80000705270 */
[----:B------:R-:W-:-:S04]  /*0e50*/  ISETP.NE.AND P0, PT, R18, RZ, P0 ;  /* 0x000000ff1200720c */ /* 0x000fc80000705270 */
[----:B------:R-:W-:-:S13]  /*0e60*/  ISETP.NE.AND P0, PT, R18, R13, P0 ;  /* 0x0000000d1200720c */ /* 0x000fda0000705270 */
[----:B--2---:R-:W-:Y:S01]  /*0e70*/  @!P0 IMAD.MOV.U32 R19, RZ, RZ, 0x3f800000 ;  /* 0x3f800000ff138424 */ /* 0x004fe200078e00ff */
[----:B------:R3:W-:Y:S04]  /*0e80*/  @!P0 STG.E desc[UR6][R24.64], RZ ;  /* 0x000000ff18008986 */ /* 0x0007e8000c101906 */
[----:B------:R3:W-:Y:S04]  /*0e90*/  @!P0 STG.E desc[UR6][R20.64], RZ ;  /* 0x000000ff14008986 */ /* 0x0007e8000c101906 */
[----:B------:R3:W-:Y:S02]  /*0ea0*/  @!P0 STG.E desc[UR6][R16.64], R19 ;  /* 0x0000001310008986 */ /* 0x0007e4000c101906 */
.L_x_8:
[----:B------:R-:W-:Y:S05]  /*0eb0*/  BSYNC.RECONVERGENT B1 ;  /* 0x0000000000017941 */ /* 0x000fea0003800200 */
.L_x_7:
[----:B------:R-:W4:Y:S01]  /*0ec0*/  I2F.RP R29, R14 ;  /* 0x0000000e001d7306 */ /* 0x000f220000209400 */
[----:B------:R-:W-:Y:S02]  /*0ed0*/  HFMA2 R18, -RZ, RZ, 0, 0 ;  /* 0x00000000ff127431 */ /* 0x000fe400000001ff */
[----:B------:R-:W-:Y:S01]  /*0ee0*/  VIADD R28, R26, 0x1 ;  /* 0x000000011a1c7836 */ /* 0x000fe20000000000 */
[----:B------:R-:W-:Y:S04]  /*0ef0*/  BSSY.RECONVERGENT B1, `(.L_x_9) ;  /* 0x000003a000017945 */ /* 0x000fe80003800200 */
[----:B------:R-:W-:Y:S01]  /*0f00*/  IABS R32, R28 ;  /* 0x0000001c00207213 */ /* 0x000fe20000000000 */
[----:B----4-:R-:W4:Y:S02]  /*0f10*/  MUFU.RCP R29, R29 ;  /* 0x0000001d001d7308 */ /* 0x010f240000001000 */
[----:B----4-:R-:W-:-:S06]  /*0f20*/  IADD3 R30, PT, PT, R29, 0xffffffe, RZ ;  /* 0x0ffffffe1d1e7810 */ /* 0x010fcc0007ffe0ff */
[----:B0123--:R-:W0:Y:S02]  /*0f30*/  F2I.FTZ.U32.TRUNC.NTZ R19, R30 ;  /* 0x0000001e00137305 */ /* 0x00fe24000021f000 */
[----:B0-----:R-:W-:-:S04]  /*0f40*/  IMAD.MOV R31, RZ, RZ, -R19 ;  /* 0x000000ffff1f7224 */ /* 0x001fc800078e0a13 */
[----:B------:R-:W-:-:S04]  /*0f50*/  IMAD R31, R31, R14, RZ ;  /* 0x0000000e1f1f7224 */ /* 0x000fc800078e02ff */
[----:B------:R-:W-:-:S04]  /*0f60*/  IMAD.HI.U32 R19, R19, R31, R18 ;  /* 0x0000001f13137227 */ /* 0x000fc800078e0012 */
[----:B------:R-:W-:-:S04]  /*0f70*/  IMAD.MOV.U32 R31, RZ, RZ, R32 ;  /* 0x000000ffff1f7224 */ /* 0x000fc800078e0020 */
[----:B------:R-:W-:-:S04]  /*0f80*/  IMAD.HI.U32 R29, R19, R31, RZ ;  /* 0x0000001f131d7227 */ /* 0x000fc800078e00ff */
[----:B------:R-:W-:-:S04]  /*0f90*/  IMAD.MOV R18, RZ, RZ, -R29 ;  /* 0x000000ffff127224 */ /* 0x000fc800078e0a1d */
[----:B------:R-:W-:Y:S01]  /*0fa0*/  IMAD R31, R14, R18, R31 ;  /* 0x000000120e1f7224 */ /* 0x000fe200078e021f */
[----:B------:R-:W-:-:S04]  /*0fb0*/  MOV R18, R14 ;  /* 0x0000000e00127202 */ /* 0x000fc80000000f00 */
[----:B------:R-:W-:-:S13]  /*0fc0*/  ISETP.GT.U32.AND P2, PT, R18, R31, PT ;  /* 0x0000001f1200720c */ /* 0x000fda0003f44070 */
[----:B------:R-:W-:Y:S01]  /*0fd0*/  @!P2 IMAD.IADD R31, R31, 0x1, -R14 ;  /* 0x000000011f1fa824 */ /* 0x000fe200078e0a0e */
[----:B------:R-:W-:Y:S01]  /*0fe0*/  LOP3.LUT R14, R28, R3, RZ, 0x3c, !PT ;  /* 0x000000031c0e7212 */ /* 0x000fe200078e3cff */
[----:B------:R-:W-:-:S03]  /*0ff0*/  @!P2 VIADD R29, R29, 0x1 ;  /* 0x000000011d1da836 */ /* 0x000fc60000000000 */
[----:B------:R-:W-:Y:S02]  /*1000*/  ISETP.GE.U32.AND P0, PT, R31, R18, PT ;  /* 0x000000121f00720c */ /* 0x000fe40003f06070 */
[----:B------:R-:W-:-:S11]  /*1010*/  ISETP.GE.AND P3, PT, R14, RZ, PT ;  /* 0x000000ff0e00720c */ /* 0x000fd60003f66270 */
[----:B------:R-:W-:-:S05]  /*1020*/  @P0 IADD3 R29, PT, PT, R29, 0x1, RZ ;  /* 0x000000011d1d0810 */ /* 0x000fca0007ffe0ff */
[----:B------:R-:W-:-:S05]  /*1030*/  @!P3 IMAD.MOV R29, RZ, RZ, -R29 ;  /* 0x000000ffff1db224 */ /* 0x000fca00078e0a1d */
[----:B------:R-:W-:-:S05]  /*1040*/  SEL R29, R27, R29, !P1 ;  /* 0x0000001d1b1d7207 */ /* 0x000fca0004800000 */
        /* <DEDUP_REMOVED lines=36> */
.L_x_10:
[----:B------:R-:W-:Y:S05]  /*1290*/  BSYNC.RECONVERGENT B1 ;  /* 0x0000000000017941 */ /* 0x000fea0003800200 */
.L_x_9:
[----:B------:R-:W-:-:S04]  /*12a0*/  IADD3 R26, PT, PT, R26, 0x2, RZ ;  /* 0x000000021a1a7810 */ /* 0x000fc80007ffe0ff */
[----:B------:R-:W-:-:S13]  /*12b0*/  ISETP.NE.AND P0, PT, R26, R5, PT ;  /* 0x000000051a00720c */ /* 0x000fda0003f05270 */
[----:B------:R-:W-:Y:S05]  /*12c0*/  @P0 BRA `(.L_x_11) ;  /* 0xfffffff800080947 */ /* 0x000fea000383ffff */
.L_x_1:
[----:B------:R-:W-:Y:S05]  /*12d0*/  BSYNC.RECONVERGENT B0 ;  /* 0x0000000000007941 */ /* 0x000fea0003800200 */
.L_x_0:
[----:B------:R-:W5:Y:S01]  /*12e0*/  LDC.64 R8, c[0x0][0x390] ;  /* 0x0000e400ff087b82 */ /* 0x000f620000000a00 */
[----:B0-----:R-:W-:Y:S01]  /*12f0*/  IMAD.IADD R11, R2, 0x1, -R3 ;  /* 0x00000001020b7824 */ /* 0x001fe200078e0a03 */
[----:B-1234-:R-:W-:Y:S01]  /*1300*/  LEA.HI R20, R3, R3, RZ, 0x1 ;  /* 0x0000000303147211 */ /* 0x01efe200078f08ff */
[----:B------:R-:W-:Y:S01]  /*1310*/  IMAD.IADD R21, R5, 0x1, -R2 ;  /* 0x0000000105157824 */ /* 0x000fe200078e0a02 */
[----:B------:R-:W-:Y:S02]  /*1320*/  UMOV UR4, URZ ;  /* 0x000000ff00047c82 */ /* 0x000fe40008000000 */
[----:B------:R-:W-:Y:S02]  /*1330*/  SHF.R.S32.HI R20, RZ, 0x1, R20 ;  /* 0x00000001ff147819 */ /* 0x000fe40000011414 */
[----:B------:R-:W0:Y:S01]  /*1340*/  LDC.64 R6, c[0x0][0x398] ;  /* 0x0000e600ff067b82 */ /* 0x000e220000000a00 */
[----:B------:R-:W-:Y:S01]  /*1350*/  LOP3.LUT R21, R21, 0x3, RZ, 0xc0, !PT ;  /* 0x0000000315157812 */ /* 0x000fe200078ec0ff */
[----:B-----5:R-:W-:-:S04]  /*1360*/  IMAD.WIDE R10, R11, 0x4, R8 ;  /* 0x000000040b0a7825 */ /* 0x020fc800078e0208 */
[----:B------:R-:W-:-:S04]  /*1370*/  IMAD.WIDE R8, R2, 0x4, R8 ;  /* 0x0000000402087825 */ /* 0x000fc800078e0208 */
[----:B0-----:R-:W-:Y:S01]  /*1380*/  IMAD.WIDE R6, R2, 0x4, R6 ;  /* 0x0000000402067825 */ /* 0x001fe200078e0206 */
[----:B------:R-:W-:Y:S06]  /*1390*/  BAR.SYNC.DEFER_BLOCKING 0x0 ;  /* 0x0000000000007b1d */ /* 0x000fec0000010000 */
.L_x_53:
[----:B------:R-:W-:Y:S01]  /*13a0*/  ISETP.GT.AND P0, PT, R5, R2, PT ;  /* 0x000000020500720c */ /* 0x000fe20003f04270 */
[----:B------:R-:W-:Y:S01]  /*13b0*/  UIADD3 UR4, UPT, UPT, UR4, 0x1, URZ ;  /* 0x0000000104047890 */ /* 0x000fe2000fffe0ff */
[----:B------:R-:W-:Y:S01]  /*13c0*/  BSSY.RECONVERGENT B0, `(.L_x_12) ;  /* 0x000014f000007945 */ /* 0x000fe20003800200 */
[----:B0-----:R-:W0:Y:S01]  /*13d0*/  LDCU UR12, c[0x0][0x384] ;  /* 0x00007080ff0c77ac */ /* 0x001e220008000800 */
[----:B-1----:R-:W1:Y:S01]  /*13e0*/  LDCU.64 UR8, c[0x0][0x398] ;  /* 0x00007300ff0877ac */ /* 0x002e620008000a00 */
[----:B--2---:R-:W2:Y:S01]  /*13f0*/  LDCU.64 UR10, c[0x0][0x390] ;  /* 0x00007200ff0a77ac */ /* 0x004ea20008000a00 */
[----:B------:R-:W-:-:S07]  /*1400*/  UISETP.NE.AND UP0, UPT, UR4, 0xbb8, UPT ;  /* 0x00000bb80400788c */ /* 0x000fce000bf05270 */
[----:B---34-:R-:W-:Y:S05]  /*1410*/  @!P0 BRA `(.L_x_13) ;  /* 0x0000001400248947 */ /* 0x018fea0003800000 */
[----:B------:R-:W-:Y:S01]  /*1420*/  IADD3 R3, PT, PT, -R2, R5, RZ ;  /* 0x0000000502037210 */ /* 0x000fe20007ffe1ff */
[----:B------:R-:W-:Y:S01]  /*1430*/  BSSY.RECONVERGENT B2, `(.L_x_14) ;  /* 0x0000069000027945 */ /* 0x000fe20003800200 */
[----:B------:R-:W-:Y:S02]  /*1440*/  IMAD.MOV.U32 R22, RZ, RZ, R2 ;  /* 0x000000ffff167224 */ /* 0x000fe400078e0002 */
[----:B------:R-:W-:-:S04]  /*1450*/  LOP3.LUT R3, R3, 0x1, RZ, 0xc0, !PT ;  /* 0x0000000103037812 */ /* 0x000fc800078ec0ff */
[----:B------:R-:W-:-:S13]  /*1460*/  ISETP.NE.U32.AND P0, PT, R3, 0x1, PT ;  /* 0x000000010300780c */ /* 0x000fda0003f05070 */
[----:B------:R-:W-:Y:S05]  /*1470*/  @P0 BRA `(.L_x_15) ;  /* 0x0000000400900947 */ /* 0x000fea0003800000 */
[----:B------:R-:W3:Y:S02]  /*1480*/  LDC.64 R12, c[0x0][0x388] ;  /* 0x0000e200ff0c7b82 */ /* 0x000ee40000000a00 */
[----:B---3--:R-:W-:-:S06]  /*1490*/  IMAD.WIDE R12, R2, 0x4, R12 ;  /* 0x00000004020c7825 */ /* 0x008fcc00078e020c */
[----:B------:R-:W3:Y:S01]  /*14a0*/  LDG.E R12, desc[UR6][R12.64] ;  /* 0x000000060c0c7981 */ /* 0x000ee2000c1e1900 */
[----:B------:R-:W-:Y:S01]  /*14b0*/  VIADD R22, R2, 0x1 ;  /* 0x0000000102167836 */ /* 0x000fe20000000000 */
[----:B---3--:R-:W-:-:S13]  /*14c0*/  FSETP.NEU.AND P0, PT, R12, 1, PT ;  /* 0x3f8000000c00780b */ /* 0x008fda0003f0d000 */
[----:B------:R-:W-:Y:S05]  /*14d0*/  @!P0 BRA `(.L_x_15) ;  /* 0x0000000400788947 */ /* 0x000fea0003800000 */
[----:B------:R-:W3:Y:S01]  /*14e0*/  LDC R15, c[0x0][0x384] ;  /* 0x0000e100ff0f7b82 */ /* 0x000ee20000000800 */
[----:B------:R-:W-:Y:S01]  /*14f0*/  BSSY.RECONVERGENT B3, `(.L_x_16) ;  /* 0x000005b000037945 */ /* 0x000fe20003800200 */
[----:B---3--:R-:W-:-:S04]  /*1500*/  IABS R3, R15 ;  /* 0x0000000f00037213 */ /* 0x008fc80000000000 */
[----:B------:R-:W3:Y:S08]  /*1510*/  I2F.RP R4, R3 ;  /* 0x0000000300047306 */ /* 0x000ef00000209400 */
[----:B---3--:R-:W3:Y:S02]  /*1520*/  MUFU.RCP R4, R4 ;  /* 0x0000000400047308 */ /* 0x008ee40000001000 */
[----:B---3--:R-:W-:-:S06]  /*1530*/  IADD3 R12, PT, PT, R4, 0xffffffe, RZ ;  /* 0x0ffffffe040c7810 */ /* 0x008fcc0007ffe0ff */
[----:B------:R3:W4:Y:S02]  /*1540*/  F2I.FTZ.U32.TRUNC.NTZ R13, R12 ;  /* 0x0000000c000d7305 */ /* 0x000724000021f000 */
[----:B---3--:R-:W-:Y:S02]  /*1550*/  IMAD.MOV.U32 R12, RZ, RZ, RZ ;  /* 0x000000ffff0c7224 */ /* 0x008fe400078e00ff */
[----:B----4-:R-:W-:-:S04]  /*1560*/  IMAD.MOV R14, RZ, RZ, -R13 ;  /* 0x000000ffff0e7224 */ /* 0x010fc800078e0a0d */
[----:B------:R-:W-:Y:S01]  /*1570*/  IMAD R17, R14, R3, RZ ;  /* 0x000000030e117224 */ /* 0x000fe200078e02ff */
[----:B------:R-:W-:-:S03]  /*1580*/  IABS R14, R2 ;  /* 0x00000002000e7213 */ /* 0x000fc60000000000 */
[----:B------:R-:W-:-:S06]  /*1590*/  IMAD.HI.U32 R17, R13, R17, R12 ;  /* 0x000000110d117227 */ /* 0x000fcc00078e000c */
[----:B------:R-:W-:-:S05]  /*15a0*/  IMAD.HI.U32 R13, R17, R14, RZ ;  /* 0x0000000e110d7227 */ /* 0x000fca00078e00ff */
[----:B------:R-:W-:-:S05]  /*15b0*/  IADD3 R4, PT, PT, -R13, RZ, RZ ;  /* 0x000000ff0d047210 */ /* 0x000fca0007ffe1ff */
[----:B------:R-:W-:-:S05]  /*15c0*/  IMAD R4, R3, R4, R14 ;  /* 0x0000000403047224 */ /* 0x000fca00078e020e */
[----:B------:R-:W-:-:S13]  /*15d0*/  ISETP.GT.U32.AND P0, PT, R3, R4, PT ;  /* 0x000000040300720c */ /* 0x000fda0003f04070 */
[----:B------:R-:W-:Y:S02]  /*15e0*/  @!P0 IMAD.IADD R4, R4, 0x1, -R3 ;  /* 0x0000000104048824 */ /* 0x000fe400078e0a03 */
[----:B------:R-:W-:Y:S01]  /*15f0*/  @!P0 VIADD R13, R13, 0x1 ;  /* 0x000000010d0d8836 */ /* 0x000fe20000000000 */
[----:B------:R-:W-:Y:S02]  /*1600*/  ISETP.NE.AND P0, PT, R15, RZ, PT ;  /* 0x000000ff0f00720c */ /* 0x000fe40003f05270 */
[----:B------:R-:W-:Y:S02]  /*1610*/  ISETP.GE.U32.AND P1, PT, R4, R3, PT ;  /* 0x000000030400720c */ /* 0x000fe40003f26070 */
[----:B------:R-:W-:-:S04]  /*1620*/  LOP3.LUT R3, R2, R15, RZ, 0x3c, !PT ;  /* 0x0000000f02037212 */ /* 0x000fc800078e3cff */
[----:B------:R-:W-:Y:S01]  /*1630*/  ISETP.GE.AND P2, PT, R3, RZ, PT ;  /* 0x000000ff0300720c */ /* 0x000fe20003f46270 */
[----:B------:R-:W-:-:S06]  /*1640*/  IMAD.MOV R3, RZ, RZ, -R20 ;  /* 0x000000ffff037224 */ /* 0x000fcc00078e0a14 */
[----:B------:R-:W-:-:S06]  /*1650*/  @P1 IADD3 R13, PT, PT, R13, 0x1, RZ ;  /* 0x000000010d0d1810 */ /* 0x000fcc0007ffe0ff */
[----:B------:R-:W-:Y:S01]  /*1660*/  @!P2 IMAD.MOV R13, RZ, RZ, -R13 ;  /* 0x000000ffff0da224 */ /* 0x000fe200078e0a0d */
[----:B------:R-:W-:-:S04]  /*1670*/  @!P0 LOP3.LUT R13, RZ, R15, RZ, 0x33, !PT ;  /* 0x0000000fff0d8212 */ /* 0x000fc800078e33ff */
[----:B------:R-:W-:-:S04]  /*1680*/  IADD3 R4, PT, PT, -R13, RZ, RZ ;  /* 0x000000ff0d047210 */ /* 0x000fc80007ffe1ff */
[----:B------:R-:W-:-:S13]  /*1690*/  ISETP.NE.AND P0, PT, R3, R4, PT ;  /* 0x000000040300720c */ /* 0x000fda0003f05270 */
[----:B------:R-:W-:Y:S05]  /*16a0*/  @!P0 BRA `(.L_x_17) ;  /* 0x0000000000d88947 */ /* 0x000fea0003800000 */
[----:B------:R-:W-:Y:S01]  /*16b0*/  IMAD.IADD R13, R13, 0x1, -R20 ;  /* 0x000000010d0d7824 */ /* 0x000fe200078e0a14 */
[----:B------:R-:W-:Y:S04]  /*16c0*/  BSSY.RECONVERGENT B4, `(.L_x_18) ;  /* 0x0000010000047945 */ /* 0x000fe80003800200 */
[----:B------:R-:W-:-:S04]  /*16d0*/  IABS R3, R13 ;  /* 0x0000000d00037213 */ /* 0x000fc80000000000 */
[----:B------:R-:W-:-:S05]  /*16e0*/  I2FP.F32.S32 R15, R3 ;  /* 0x00000003000f7245 */ /* 0x000fca0000201400 */
[----:B------:R-:W-:-:S05]  /*16f0*/  VIADD R3, R15, 0x1800000 ;  /* 0x018000000f037836 */ /* 0x000fca0000000000 */
[----:B------:R-:W-:-:S04]  /*1700*/  LOP3.LUT R3, R3, 0x7f800000, RZ, 0xc0, !PT ;  /* 0x7f80000003037812 */ /* 0x000fc800078ec0ff */
[----:B------:R-:W-:-:S13]  /*1710*/  ISETP.GT.U32.AND P0, PT, R3, 0x1ffffff, PT ;  /* 0x01ffffff0300780c */ /* 0x000fda0003f04070 */
[----:B------:R-:W-:Y:S05]  /*1720*/  @P0 BRA `(.L_x_19) ;  /* 0x0000000000140947 */ /* 0x000fea0003800000 */
[----:B------:R-:W-:Y:S02]  /*1730*/  MOV R3, R15 ;  /* 0x0000000f00037202 */ /* 0x000fe40000000f00 */
[----:B------:R-:W-:-:S07]  /*1740*/  MOV R18, 0x1760 ;  /* 0x0000176000127802 */ /* 0x000fce0000000f00 */
[----:B012---:R-:W-:Y:S05]  /*1750*/  CALL.REL.NOINC `($__internal_1_$__cuda_sm20_rcp_rn_f32_slowpath) ;  /* 0x00000028006c7944 */ /* 0x007fea0003c00000 */
[----:B------:R-:W-:Y:S01]  /*1760*/  IMAD.MOV.U32 R12, RZ, RZ, R3 ;  /* 0x000000ffff0c7224 */ /* 0x000fe200078e0003 */
[----:B------:R-:W-:Y:S06]  /*1770*/  BRA `(.L_x_20) ;  /* 0x0000000000107947 */ /* 0x000fec0003800000 */
.L_x_19:
[----:B------:R-:W3:Y:S02]  /*1780*/  MUFU.RCP R12, R15 ;  /* 0x0000000f000c7308 */ /* 0x000ee40000001000 */
[----:B---3--:R-:W-:-:S04]  /*1790*/  FFMA R3, R15, R12, -1 ;  /* 0xbf8000000f037423 */ /* 0x008fc8000000000c */
[----:B------:R-:W-:-:S04]  /*17a0*/  FADD.FTZ R3, -R3, -RZ ;  /* 0x800000ff03037221 */ /* 0x000fc80000010100 */
[----:B------:R-:W-:-:S07]  /*17b0*/  FFMA R12, R12, R3, R12 ;  /* 0x000000030c0c7223 */ /* 0x000fce000000000c */
.L_x_20:
[----:B012---:R-:W-:Y:S05]  /*17c0*/  BSYNC.RECONVERGENT B4 ;  /* 0x0000000000047941 */ /* 0x007fea0003800200 */
.L_x_18:
[----:B------:R-:W-:Y:S01]  /*17d0*/  FADD R14, R12, 4 ;  /* 0x408000000c0e7421 */ /* 0x000fe20000000000 */
[----:B------:R-:W-:Y:S03]  /*17e0*/  BSSY.RECONVERGENT B4, `(.L_x_21) ;  /* 0x000000d000047945 */ /* 0x000fe60003800200 */
[----:B------:R-:W-:-:S05]  /*17f0*/  VIADD R3, R14, 0x1800000 ;  /* 0x018000000e037836 */ /* 0x000fca0000000000 */
[----:B------:R-:W-:-:S04]  /*1800*/  LOP3.LUT R3, R3, 0x7f800000, RZ, 0xc0, !PT ;  /* 0x7f80000003037812 */ /* 0x000fc800078ec0ff */
[----:B------:R-:W-:-:S13]  /*1810*/  ISETP.GT.U32.AND P0, PT, R3, 0x1ffffff, PT ;  /* 0x01ffffff0300780c */ /* 0x000fda0003f04070 */
[----:B------:R-:W-:Y:S05]  /*1820*/  @P0 BRA `(.L_x_22) ;  /* 0x0000000000100947 */ /* 0x000fea0003800000 */
[----:B------:R-:W-:Y:S02]  /*1830*/  MOV R3, R14 ;  /* 0x0000000e00037202 */ /* 0x000fe40000000f00 */
[----:B------:R-:W-:-:S07]  /*1840*/  MOV R18, 0x1860 ;  /* 0x0000186000127802 */ /* 0x000fce0000000f00 */
[----:B------:R-:W-:Y:S05]  /*1850*/  CALL.REL.NOINC `($__internal_1_$__cuda_sm20_rcp_rn_f32_slowpath) ;  /* 0x00000028002c7944 */ /* 0x000fea0003c00000 */
[----:B------:R-:W-:Y:S05]  /*1860*/  BRA `(.L_x_23) ;  /* 0x0000000000107947 */ /* 0x000fea0003800000 */
.L_x_22:
[----:B------:R-:W0:Y:S02]  /*1870*/  MUFU.RCP R3, R14 ;  /* 0x0000000e00037308 */ /* 0x000e240000001000 */
[----:B0-----:R-:W-:-:S04]  /*1880*/  FFMA R4, R14, R3, -1 ;  /* 0xbf8000000e047423 */ /* 0x001fc80000000003 */
[----:B------:R-:W-:-:S04]  /*1890*/  FADD.FTZ R4, -R4, -RZ ;  /* 0x800000ff04047221 */ /* 0x000fc80000010100 */
[----:B------:R-:W-:-:S07]  /*18a0*/  FFMA R3, R3, R4, R3 ;  /* 0x0000000403037223 */ /* 0x000fce0000000003 */
.L_x_23:
[----:B------:R-:W-:Y:S05]  /*18b0*/  BSYNC.RECONVERGENT B4 ;  /* 0x0000000000047941 */ /* 0x000fea0003800200 */
.L_x_21:
[----:B------:R-:W0:Y:S01]  /*18c0*/  LDCU UR5, c[0x0][0x384] ;  /* 0x00007080ff0577ac */ /* 0x000e220008000800 */
[----:B------:R-:W-:Y:S01]  /*18d0*/  IMAD.MOV.U32 R4, RZ, RZ, -0x1 ;  /* 0xffffffffff047424 */ /* 0x000fe200078e00ff */
[C---:B------:R-:W-:Y:S01]  /*18e0*/  ISETP.GE.AND P1, PT, R13.reuse, 0x1, PT ;  /* 0x000000010d00780c */ /* 0x040fe20003f26270 */
[----:B------:R-:W1:Y:S01]  /*18f0*/  LDC.64 R14, c[0x0][0x390] ;  /* 0x0000e400ff0e7b82 */ /* 0x000e620000000a00 */
[----:B------:R-:W-:Y:S01]  /*1900*/  ISETP.NE.AND P0, PT, R13, RZ, PT ;  /* 0x000000ff0d00720c */ /* 0x000fe20003f05270 */
[----:B------:R-:W2:Y:S01]  /*1910*/  LDG.E R19, desc[UR6][R8.64+0x4] ;  /* 0x0000040608137981 */ /* 0x000ea2000c1e1900 */
[----:B------:R-:W-:-:S04]  /*1920*/  SEL R4, R4, 0x1, !P1 ;  /* 0x0000000104047807 */ /* 0x000fc80004800000 */
[----:B------:R-:W-:-:S05]  /*1930*/  SEL R4, R4, RZ, P0 ;  /* 0x000000ff04047207 */ /* 0x000fca0000000000 */
[----:B0-----:R-:W-:Y:S02]  /*1940*/  IMAD R13, R4, UR5, RZ ;  /* 0x00000005040d7c24 */ /* 0x001fe4000f8e02ff */
[----:B------:R-:W3:Y:S02]  /*1950*/  LDG.E R4, desc[UR6][R8.64+-0x4] ;  /* 0xfffffc0608047981 */ /* 0x000ee4000c1e1900 */
[----:B------:R-:W-:-:S04]  /*1960*/  IMAD.WIDE R16, R13, 0x4, R8 ;  /* 0x000000040d107825 */ /* 0x000fc800078e0208 */
[----:B------:R-:W-:Y:S02]  /*1970*/  IMAD.IADD R13, R2, 0x1, -R13 ;  /* 0x00000001020d7824 */ /* 0x000fe400078e0a0d */
[----:B------:R-:W3:Y:S02]  /*1980*/  LDG.E R16, desc[UR6][R16.64] ;  /* 0x0000000610107981 */ /* 0x000ee4000c1e1900 */
[----:B-1----:R-:W-:-:S06]  /*1990*/  IMAD.WIDE R14, R13, 0x4, R14 ;  /* 0x000000040d0e7825 */ /* 0x002fcc00078e020e */
[----:B------:R-:W4:Y:S01]  /*19a0*/  LDG.E R15, desc[UR6][R14.64] ;  /* 0x000000060e0f7981 */ /* 0x000f22000c1e1900 */
[----:B------:R-:W-:-:S04]  /*19b0*/  FADD R13, R12, 1 ;  /* 0x3f8000000c0d7421 */ /* 0x000fc80000000000 */
[----:B---3--:R-:W-:-:S04]  /*19c0*/  FFMA R4, R13, R16, R4 ;  /* 0x000000100d047223 */ /* 0x008fc80000000004 */
[----:B--2---:R-:W-:-:S04]  /*19d0*/  FADD R4, R4, R19 ;  /* 0x0000001304047221 */ /* 0x004fc80000000000 */
[----:B----4-:R-:W-:-:S04]  /*19e0*/  FADD R4, R4, R15 ;  /* 0x0000000f04047221 */ /* 0x010fc80000000000 */
[----:B------:R-:W-:Y:S01]  /*19f0*/  FMUL R3, R4, R3 ;  /* 0x0000000304037220 */ /* 0x000fe20000400000 */
[----:B------:R-:W-:Y:S06]  /*1a00*/  BRA `(.L_x_24) ;  /* 0x0000000000247947 */ /* 0x000fec0003800000 */
.L_x_17:
[----:B------:R-:W-:Y:S01]  /*1a10*/  IMAD.WIDE R12, R15, 0x4, R8 ;  /* 0x000000040f0c7825 */ /* 0x000fe200078e0208 */
[----:B------:R-:W3:Y:S04]  /*1a20*/  LDG.E R3, desc[UR6][R10.64] ;  /* 0x000000060a037981 */ /* 0x000ee8000c1e1900 */
[----:B------:R-:W4:Y:S04]  /*1a30*/  LDG.E R4, desc[UR6][R8.64+-0x4] ;  /* 0xfffffc0608047981 */ /* 0x000f28000c1e1900 */
[----:B------:R-:W3:Y:S04]  /*1a40*/  LDG.E R12, desc[UR6][R12.64] ;  /* 0x000000060c0c7981 */ /* 0x000ee8000c1e1900 */
[----:B------:R-:W5:Y:S01]  /*1a50*/  LDG.E R14, desc[UR6][R8.64+0x4] ;  /* 0x00000406080e7981 */ /* 0x000f62000c1e1900 */
[----:B---3--:R-:W-:-:S04]  /*1a60*/  FADD R3, R3, R12 ;  /* 0x0000000c03037221 */ /* 0x008fc80000000000 */
[----:B----4-:R-:W-:-:S04]  /*1a70*/  FFMA R3, R3, 2, R4 ;  /* 0x4000000003037823 */ /* 0x010fc80000000004 */
[----:B-----5:R-:W-:-:S04]  /*1a80*/  FADD R3, R14, R3 ;  /* 0x000000030e037221 */ /* 0x020fc80000000000 */
[----:B------:R-:W-:-:S07]  /*1a90*/  FMUL R3, R3, 0.16666667163372039795 ;  /* 0x3e2aaaab03037820 */ /* 0x000fce0000400000 */
.L_x_24:
[----:B012---:R-:W-:Y:S05]  /*1aa0*/  BSYNC.RECONVERGENT B3 ;  /* 0x0000000000037941 */ /* 0x007fea0003800200 */
.L_x_16:
[----:B------:R3:W-:Y:S02]  /*1ab0*/  STG.E desc[UR6][R6.64], R3 ;  /* 0x0000000306007986 */ /* 0x0007e4000c101906 */
.L_x_15:
[----:B012---:R-:W-:Y:S05]  /*1ac0*/  BSYNC.RECONVERGENT B2 ;  /* 0x0000000000027941 */ /* 0x007fea0003800200 */
.L_x_14:
[----:B------:R-:W-:-:S04]  /*1ad0*/  LOP3.LUT R4, RZ, R2, RZ, 0x33, !PT ;  /* 0x00000002ff047212 */ /* 0x000fc800078e33ff */
[----:B------:R-:W-:-:S04]  /*1ae0*/  IADD3 R4, PT, PT, R5, R4, RZ ;  /* 0x0000000405047210 */ /* 0x000fc80007ffe0ff */
[----:B------:R-:W-:-:S13]  /*1af0*/  ISETP.NE.AND P0, PT, R4, RZ, PT ;  /* 0x000000ff0400720c */ /* 0x000fda0003f05270 */
[----:B------:R-:W-:Y:S05]  /*1b00*/  @!P0 BRA `(.L_x_13) ;  /* 0x0000000c00688947 */ /* 0x000fea0003800000 */
.L_x_47:
[----:B0-----:R-:W0:Y:S08]  /*1b10*/  LDC.64 R16, c[0x0][0x388] ;  /* 0x0000e200ff107b82 */ /* 0x001e300000000a00 */
[----:B-1----:R-:W1:Y:S01]  /*1b20*/  LDC.64 R12, c[0x0][0x390] ;  /* 0x0000e400ff0c7b82 */ /* 0x002e620000000a00 */
[----:B0-----:R-:W-:-:S05]  /*1b30*/  IMAD.WIDE R16, R22, 0x4, R16 ;  /* 0x0000000416107825 */ /* 0x001fca00078e0210 */
[----:B------:R-:W2:Y:S01]  /*1b40*/  LDG.E R4, desc[UR6][R16.64] ;  /* 0x0000000610047981 */ /* 0x000ea2000c1e1900 */
[----:B---3--:R-:W-:Y:S01]  /*1b50*/  IMAD.U32 R3, RZ, RZ, UR12 ;  /* 0x0000000cff037e24 */ /* 0x008fe2000f8e00ff */
[----:B------:R-:W-:Y:S01]  /*1b60*/  BSSY.RECONVERGENT B2, `(.L_x_25) ;  /* 0x000006a000027945 */ /* 0x000fe20003800200 */
[----:B------:R-:W-:Y:S02]  /*1b70*/  SHF.R.S32.HI R23, RZ, 0x1f, R22 ;  /* 0x0000001fff177819 */ /* 0x000fe40000011416 */
[----:B------:R-:W-:-:S04]  /*1b80*/  IMAD.IADD R15, R22, 0x1, -R3 ;  /* 0x00000001160f7824 */ /* 0x000fc800078e0a03 */
[----:B-1----:R-:W-:-:S04]  /*1b90*/  IMAD.WIDE R14, R15, 0x4, R12 ;  /* 0x000000040f0e7825 */ /* 0x002fc800078e020c */
[----:B------:R-:W-:Y:S01]  /*1ba0*/  IMAD.WIDE R12, R22, 0x4, R12 ;  /* 0x00000004160c7825 */ /* 0x000fe200078e020c */
[----:B--2---:R-:W-:-:S13]  /*1bb0*/  FSETP.NEU.AND P0, PT, R4, 1, PT ;  /* 0x3f8000000400780b */ /* 0x004fda0003f0d000 */
[----:B------:R-:W-:Y:S05]  /*1bc0*/  @!P0 BRA `(.L_x_26) ;  /* 0x00000004008c8947 */ /* 0x000fea0003800000 */
[----:B------:R-:W-:Y:S01]  /*1bd0*/  IABS R25, R3 ;  /* 0x0000000300197213 */ /* 0x000fe20000000000 */
[----:B------:R-:W-:Y:S01]  /*1be0*/  IMAD.MOV.U32 R18, RZ, RZ, RZ ;  /* 0x000000ffff127224 */ /* 0x000fe200078e00ff */
[----:B------:R-:W-:Y:S02]  /*1bf0*/  BSSY.RECONVERGENT B3, `(.L_x_27) ;  /* 0x000005d000037945 */ /* 0x000fe40003800200 */
[----:B------:R-:W0:Y:S08]  /*1c00*/  I2F.RP R24, R25 ;  /* 0x0000001900187306 */ /* 0x000e300000209400 */
[----:B0-----:R-:W0:Y:S02]  /*1c10*/  MUFU.RCP R24, R24 ;  /* 0x0000001800187308 */ /* 0x001e240000001000 */
[----:B0-----:R-:W-:-:S06]  /*1c20*/  IADD3 R26, PT, PT, R24, 0xffffffe, RZ ;  /* 0x0ffffffe181a7810 */ /* 0x001fcc0007ffe0ff */
[----:B------:R-:W0:Y:S02]  /*1c30*/  F2I.FTZ.U32.TRUNC.NTZ R19, R26 ;  /* 0x0000001a00137305 */ /* 0x000e24000021f000 */
[----:B0-----:R-:W-:-:S04]  /*1c40*/  IMAD.MOV R4, RZ, RZ, -R19 ;  /* 0x000000ffff047224 */ /* 0x001fc800078e0a13 */
[----:B------:R-:W-:Y:S01]  /*1c50*/  IMAD R27, R4, R25, RZ ;  /* 0x00000019041b7224 */ /* 0x000fe200078e02ff */
[----:B------:R-:W-:-:S03]  /*1c60*/  IABS R4, R22 ;  /* 0x0000001600047213 */ /* 0x000fc60000000000 */
[----:B------:R-:W-:Y:S01]  /*1c70*/  IMAD.HI.U32 R27, R19, R27, R18 ;  /* 0x0000001b131b7227 */ /* 0x000fe200078e0012 */
[----:B------:R-:W-:-:S05]  /*1c80*/  MOV R18, R4 ;  /* 0x0000000400127202 */ /* 0x000fca0000000f00 */
[----:B------:R-:W-:-:S04]  /*1c90*/  IMAD.HI.U32 R4, R27, R18, RZ ;  /* 0x000000121b047227 */ /* 0x000fc800078e00ff */
[----:B------:R-:W-:-:S04]  /*1ca0*/  IMAD.MOV R19, RZ, RZ, -R4 ;  /* 0x000000ffff137224 */ /* 0x000fc800078e0a04 */
[----:B------:R-:W-:-:S05]  /*1cb0*/  IMAD R18, R25, R19, R18 ;  /* 0x0000001319127224 */ /* 0x000fca00078e0212 */
[----:B------:R-:W-:-:S13]  /*1cc0*/  ISETP.GT.U32.AND P1, PT, R25, R18, PT ;  /* 0x000000121900720c */ /* 0x000fda0003f24070 */
[----:B------:R-:W-:Y:S01]  /*1cd0*/  @!P1 IMAD.IADD R18, R18, 0x1, -R25 ;  /* 0x0000000112129824 */ /* 0x000fe200078e0a19 */
[----:B------:R-:W-:Y:S02]  /*1ce0*/  @!P1 IADD3 R4, PT, PT, R4, 0x1, RZ ;  /* 0x0000000104049810 */ /* 0x000fe40007ffe0ff */
[----:B------:R-:W-:Y:S02]  /*1cf0*/  ISETP.NE.AND P1, PT, R3, RZ, PT ;  /* 0x000000ff0300720c */ /* 0x000fe40003f25270 */
[----:B------:R-:W-:Y:S01]  /*1d00*/  ISETP.GE.U32.AND P0, PT, R18, R25, PT ;  /* 0x000000191200720c */ /* 0x000fe20003f06070 */
[----:B------:R-:W-:Y:S01]  /*1d10*/  IMAD.MOV R25, RZ, RZ, -R20 ;  /* 0x000000ffff197224 */ /* 0x000fe200078e0a14 */
[----:B------:R-:W-:-:S04]  /*1d20*/  LOP3.LUT R18, R22, R3, RZ, 0x3c, !PT ;  /* 0x0000000316127212 */ /* 0x000fc800078e3cff */
[----:B------:R-:W-:-:S07]  /*1d30*/  ISETP.GE.AND P2, PT, R18, RZ, PT ;  /* 0x000000ff1200720c */ /* 0x000fce0003f46270 */
[----:B------:R-:W-:-:S04]  /*1d40*/  @P0 VIADD R4, R4, 0x1 ;  /* 0x0000000104040836 */ /* 0x000fc80000000000 */
[----:B------:R-:W-:-:S05]  /*1d50*/  IMAD.MOV.U32 R19, RZ, RZ, R4 ;  /* 0x000000ffff137224 */ /* 0x000fca00078e0004 */
[----:B------:R-:W-:Y:S02]  /*1d60*/  @!P2 IADD3 R19, PT, PT, -R19, RZ, RZ ;  /* 0x000000ff1313a210 */ /* 0x000fe40007ffe1ff */
[----:B------:R-:W-:-:S05]  /*1d70*/  @!P1 LOP3.LUT R19, RZ, R3, RZ, 0x33, !PT ;  /* 0x00000003ff139212 */ /* 0x000fca00078e33ff */
[----:B------:R-:W-:-:S05]  /*1d80*/  IMAD.MOV R4, RZ, RZ, -R19 ;  /* 0x000000ffff047224 */ /* 0x000fca00078e0a13 */
[----:B------:R-:W-:-:S13]  /*1d90*/  ISETP.NE.AND P0, PT, R25, R4, PT ;  /* 0x000000041900720c */ /* 0x000fda0003f05270 */
[----:B------:R-:W-:Y:S05]  /*1da0*/  @!P0 BRA `(.L_x_28) ;  /* 0x0000000000dc8947 */ /* 0x000fea0003800000 */
[----:B------:R-:W-:Y:S01]  /*1db0*/  IADD3 R24, PT, PT, -R20, R19, RZ ;  /* 0x0000001314187210 */ /* 0x000fe20007ffe1ff */
[----:B------:R-:W-:Y:S03]  /*1dc0*/  BSSY.RECONVERGENT B4, `(.L_x_29) ;  /* 0x0000010000047945 */ /* 0x000fe60003800200 */
[----:B------:R-:W-:-:S04]  /*1dd0*/  IABS R3, R24 ;  /* 0x0000001800037213 */ /* 0x000fc80000000000 */
[----:B------:R-:W-:-:S05]  /*1de0*/  I2FP.F32.S32 R18, R3 ;  /* 0x0000000300127245 */ /* 0x000fca0000201400 */
[----:B------:R-:W-:-:S05]  /*1df0*/  VIADD R3, R18, 0x1800000 ;  /* 0x0180000012037836 */ /* 0x000fca0000000000 */
[----:B------:R-:W-:-:S04]  /*1e00*/  LOP3.LUT R3, R3, 0x7f800000, RZ, 0xc0, !PT ;  /* 0x7f80000003037812 */ /* 0x000fc800078ec0ff */
[----:B------:R-:W-:-:S13]  /*1e10*/  ISETP.GT.U32.AND P0, PT, R3, 0x1ffffff, PT ;  /* 0x01ffffff0300780c */ /* 0x000fda0003f04070 */
[----:B------:R-:W-:Y:S05]  /*1e20*/  @P0 BRA `(.L_x_30) ;  /* 0x0000000000140947 */ /* 0x000fea0003800000 */
[----:B------:R-:W-:Y:S01]  /*1e30*/  IMAD.MOV.U32 R3, RZ, RZ, R18 ;  /* 0x000000ffff037224 */ /* 0x000fe200078e0012 */
[----:B------:R-:W-:-:S07]  /*1e40*/  MOV R18, 0x1e60 ;  /* 0x00001e6000127802 */ /* 0x000fce0000000f00 */
[----:B------:R-:W-:Y:S05]  /*1e50*/  CALL.REL.NOINC `($__internal_1_$__cuda_sm20_rcp_rn_f32_slowpath) ;  /* 0x0000002000ac7944 */ /* 0x000fea0003c00000 */
[----:B------:R-:W-:Y:S01]  /*1e60*/  MOV R25, R3 ;  /* 0x0000000300197202 */ /* 0x000fe20000000f00 */
[----:B------:R-:W-:Y:S06]  /*1e70*/  BRA `(.L_x_31) ;  /* 0x0000000000107947 */ /* 0x000fec0003800000 */
.L_x_30:
[----:B------:R-:W0:Y:S02]  /*1e80*/  MUFU.RCP R25, R18 ;  /* 0x0000001200197308 */ /* 0x000e240000001000 */
[----:B0-----:R-:W-:-:S04]  /*1e90*/  FFMA R3, R18, R25, -1 ;  /* 0xbf80000012037423 */ /* 0x001fc80000000019 */
[----:B------:R-:W-:-:S04]  /*1ea0*/  FADD.FTZ R4, -R3, -RZ ;  /* 0x800000ff03047221 */ /* 0x000fc80000010100 */
[----:B------:R-:W-:-:S07]  /*1eb0*/  FFMA R25, R25, R4, R25 ;  /* 0x0000000419197223 */ /* 0x000fce0000000019 */
.L_x_31:
[----:B------:R-:W-:Y:S05]  /*1ec0*/  BSYNC.RECONVERGENT B4 ;  /* 0x0000000000047941 */ /* 0x000fea0003800200 */
.L_x_29:
[----:B------:R-:W-:Y:S01]  /*1ed0*/  FADD R19, R25, 4 ;  /* 0x4080000019137421 */ /* 0x000fe20000000000 */
[----:B------:R-:W-:Y:S03]  /*1ee0*/  BSSY.RECONVERGENT B4, `(.L_x_32) ;  /* 0x000000e000047945 */ /* 0x000fe60003800200 */
        /* <DEDUP_REMOVED lines=9> */
.L_x_33:
[----:B------:R-:W0:Y:S02]  /*1f80*/  MUFU.RCP R4, R19 ;  /* 0x0000001300047308 */ /* 0x000e240000001000 */
[----:B0-----:R-:W-:-:S04]  /*1f90*/  FFMA R3, R19, R4, -1 ;  /* 0xbf80000013037423 */ /* 0x001fc80000000004 */
[----:B------:R-:W-:-:S04]  /*1fa0*/  FADD.FTZ R3, -R3, -RZ ;  /* 0x800000ff03037221 */ /* 0x000fc80000010100 */
[----:B------:R-:W-:-:S07]  /*1fb0*/  FFMA R4, R4, R3, R4 ;  /* 0x0000000304047223 */ /* 0x000fce0000000004 */
.L_x_34:
[----:B------:R-:W-:Y:S05]  /*1fc0*/  BSYNC.RECONVERGENT B4 ;  /* 0x0000000000047941 */ /* 0x000fea0003800200 */
.L_x_32:
[----:B------:R-:W-:Y:S01]  /*1fd0*/  IMAD.MOV.U32 R3, RZ, RZ, -0x1 ;  /* 0xffffffffff037424 */ /* 0x000fe200078e00ff */
[C---:B------:R-:W-:Y:S01]  /*1fe0*/  ISETP.GE.AND P1, PT, R24.reuse, 0x1, PT ;  /* 0x000000011800780c */ /* 0x040fe20003f26270 */
[----:B------:R-:W0:Y:S01]  /*1ff0*/  LDC.64 R18, c[0x0][0x390] ;  /* 0x0000e400ff127b82 */ /* 0x000e220000000a00 */
[----:B------:R-:W-:Y:S02]  /*2000*/  ISETP.NE.AND P0, PT, R24, RZ, PT ;  /* 0x000000ff1800720c */ /* 0x000fe40003f05270 */
[----:B------:R-:W-:Y:S01]  /*2010*/  SEL R24, R3, 0x1, !P1 ;  /* 0x0000000103187807 */ /* 0x000fe20004800000 */
[----:B------:R-:W-:-:S03]  /*2020*/  IMAD.U32 R3, RZ, RZ, UR12 ;  /* 0x0000000cff037e24 */ /* 0x000fc6000f8e00ff */
[----:B------:R-:W-:-:S05]  /*2030*/  SEL R24, R24, RZ, P0 ;  /* 0x000000ff18187207 */ /* 0x000fca0000000000 */
[----:B------:R-:W-:Y:S02]  /*2040*/  IMAD R29, R24, R3, RZ ;  /* 0x00000003181d7224 */ /* 0x000fe400078e02ff */
[----:B------:R-:W2:Y:S02]  /*2050*/  LDG.E R24, desc[UR6][R12.64+-0x4] ;  /* 0xfffffc060c187981 */ /* 0x000ea4000c1e1900 */
[C---:B------:R-:W-:Y:S01]  /*2060*/  IMAD.WIDE R26, R29.reuse, 0x4, R12 ;  /* 0x000000041d1a7825 */ /* 0x040fe200078e020c */
[----:B------:R-:W-:-:S05]  /*2070*/  IADD3 R29, PT, PT, -R29, R22, RZ ;  /* 0x000000161d1d7210 */ /* 0x000fca0007ffe1ff */
[----:B------:R-:W2:Y:S01]  /*2080*/  LDG.E R26, desc[UR6][R26.64] ;  /* 0x000000061a1a7981 */ /* 0x000ea2000c1e1900 */
[----:B0-----:R-:W-:-:S03]  /*2090*/  IMAD.WIDE R18, R29, 0x4, R18 ;  /* 0x000000041d127825 */ /* 0x001fc600078e0212 */
[----:B------:R-:W3:Y:S04]  /*20a0*/  LDG.E R29, desc[UR6][R12.64+0x4] ;  /* 0x000004060c1d7981 */ /* 0x000ee8000c1e1900 */
[----:B------:R-:W4:Y:S01]  /*20b0*/  LDG.E R19, desc[UR6][R18.64] ;  /* 0x0000000612137981 */ /* 0x000f22000c1e1900 */
[----:B------:R-:W-:-:S04]  /*20c0*/  FADD R25, R25, 1 ;  /* 0x3f80000019197421 */ /* 0x000fc80000000000 */
[----:B--2---:R-:W-:-:S04]  /*20d0*/  FFMA R24, R25, R26, R24 ;  /* 0x0000001a19187223 */ /* 0x004fc80000000018 */
[----:B---3--:R-:W-:-:S04]  /*20e0*/  FADD R24, R24, R29 ;  /* 0x0000001d18187221 */ /* 0x008fc80000000000 */
[----:B----4-:R-:W-:-:S04]  /*20f0*/  FADD R25, R24, R19 ;  /* 0x0000001318197221 */ /* 0x010fc80000000000 */
[----:B------:R-:W-:Y:S01]  /*2100*/  FMUL R29, R25, R4 ;  /* 0x00000004191d7220 */ /* 0x000fe20000400000 */
[----:B------:R-:W-:Y:S06]  /*2110*/  BRA `(.L_x_35) ;  /* 0x0000000000287947 */ /* 0x000fec0003800000 */
.L_x_28:
[C---:B------:R-:W-:Y:S01]  /*2120*/  IMAD.WIDE R24, R3.reuse, 0x4, R12 ;  /* 0x0000000403187825 */ /* 0x040fe200078e020c */
[----:B------:R-:W2:Y:S03]  /*2130*/  LDG.E R4, desc[UR6][R14.64] ;  /* 0x000000060e047981 */ /* 0x000ea6000c1e1900 */
[----:B------:R-:W-:Y:S02]  /*2140*/  IMAD.WIDE R18, R3, 0x4, R14 ;  /* 0x0000000403127825 */ /* 0x000fe400078e020e */
[----:B------:R-:W2:Y:S04]  /*2150*/  LDG.E R25, desc[UR6][R24.64] ;  /* 0x0000000618197981 */ /* 0x000ea8000c1e1900 */
[----:B------:R-:W3:Y:S04]  /*2160*/  LDG.E R27, desc[UR6][R18.64+-0x4] ;  /* 0xfffffc06121b7981 */ /* 0x000ee8000c1e1900 */
[----:B------:R-:W4:Y:S01]  /*2170*/  LDG.E R29, desc[UR6][R18.64+0x4] ;  /* 0x00000406121d7981 */ /* 0x000f22000c1e1900 */
[----:B--2---:R-:W-:-:S04]  /*2180*/  FADD R4, R4, R25 ;  /* 0x0000001904047221 */ /* 0x004fc80000000000 */
[----:B---3--:R-:W-:-:S04]  /*2190*/  FFMA R4, R4, 2, R27 ;  /* 0x4000000004047823 */ /* 0x008fc8000000001b */
[----:B----4-:R-:W-:-:S04]  /*21a0*/  FADD R29, R4, R29 ;  /* 0x0000001d041d7221 */ /* 0x010fc80000000000 */
[----:B------:R-:W-:-:S07]  /*21b0*/  FMUL R29, R29, 0.16666667163372039795 ;  /* 0x3e2aaaab1d1d7820 */ /* 0x000fce0000400000 */
.L_x_35:
[----:B------:R-:W-:Y:S05]  /*21c0*/  BSYNC.RECONVERGENT B3 ;  /* 0x0000000000037941 */ /* 0x000fea0003800200 */
.L_x_27:
[----:B------:R-:W-:-:S04]  /*21d0*/  LEA R18, P0, R22, UR8, 0x2 ;  /* 0x0000000816127c11 */ /* 0x000fc8000f8010ff */
[----:B------:R-:W-:-:S05]  /*21e0*/  LEA.HI.X R19, R22, UR9, R23, 0x2, P0 ;  /* 0x0000000916137c11 */ /* 0x000fca00080f1417 */
[----:B------:R0:W-:Y:S04]  /*21f0*/  STG.E desc[UR6][R18.64], R29 ;  /* 0x0000001d12007986 */ /* 0x0001e8000c101906 */
.L_x_26:
[----:B------:R-:W-:Y:S05]  /*2200*/  BSYNC.RECONVERGENT B2 ;  /* 0x0000000000027941 */ /* 0x000fea0003800200 */
.L_x_25:
[----:B------:R-:W2:Y:S01]  /*2210*/  LDG.E R16, desc[UR6][R16.64+0x4] ;  /* 0x0000040610107981 */ /* 0x000ea2000c1e1900 */
[----:B------:R-:W-:Y:S01]  /*2220*/  BSSY.RECONVERGENT B2, `(.L_x_36) ;  /* 0x0000065000027945 */ /* 0x000fe20003800200 */
[----:B--2---:R-:W-:-:S13]  /*2230*/  FSETP.NEU.AND P0, PT, R16, 1, PT ;  /* 0x3f8000001000780b */ /* 0x004fda0003f0d000 */
[----:B------:R-:W-:Y:S05]  /*2240*/  @!P0 BRA `(.L_x_37) ;  /* 0x0000000400888947 */ /* 0x000fea0003800000 */
[-C--:B------:R-:W-:Y:S01]  /*2250*/  IABS R24, R3.reuse ;  /* 0x0000000300187213 */ /* 0x080fe20000000000 */
[----:B------:R-:W-:Y:S01]  /*2260*/  IMAD.MOV.U32 R16, RZ, RZ, RZ ;  /* 0x000000ffff107224 */ /* 0x000fe200078e00ff */
[----:B------:R-:W-:Y:S01]  /*2270*/  IADD3 R4, PT, PT, R22, 0x1, RZ ;  /* 0x0000000116047810 */ /* 0x000fe20007ffe0ff */
[----:B------:R-:W-:Y:S01]  /*2280*/  BSSY.RECONVERGENT B3, `(.L_x_38) ;  /* 0x000005b000037945 */ /* 0x000fe20003800200 */
[----:B0-----:R-:W0:Y:S02]  /*2290*/  I2F.RP R18, R24 ;  /* 0x0000001800127306 */ /* 0x001e240000209400 */
[----:B------:R-:W-:Y:S02]  /*22a0*/  IABS R26, R4 ;  /* 0x00000004001a7213 */ /* 0x000fe40000000000 */
[----:B------:R-:W-:-:S04]  /*22b0*/  LOP3.LUT R4, R4, R3, RZ, 0x3c, !PT ;  /* 0x0000000304047212 */ /* 0x000fc800078e3cff */
[----:B------:R-:W-:Y:S01]  /*22c0*/  ISETP.GE.AND P2, PT, R4, RZ, PT ;  /* 0x000000ff0400720c */ /* 0x000fe20003f46270 */
[----:B0-----:R-:W0:Y:S02]  /*22d0*/  MUFU.RCP R18, R18 ;  /* 0x0000001200127308 */ /* 0x001e240000001000 */
[----:B0-----:R-:W-:-:S06]  /*22e0*/  VIADD R19, R18, 0xffffffe ;  /* 0x0ffffffe12137836 */ /* 0x001fcc0000000000 */
[----:B------:R-:W0:Y:S02]  /*22f0*/  F2I.FTZ.U32.TRUNC.NTZ R17, R19 ;  /* 0x0000001300117305 */ /* 0x000e24000021f000 */
[----:B0-----:R-:W-:-:S04]  /*2300*/  IMAD.MOV R25, RZ, RZ, -R17 ;  /* 0x000000ffff197224 */ /* 0x001fc800078e0a11 */
[----:B------:R-:W-:-:S04]  /*2310*/  IMAD R25, R25, R24, RZ ;  /* 0x0000001819197224 */ /* 0x000fc800078e02ff */
[----:B------:R-:W-:-:S04]  /*2320*/  IMAD.HI.U32 R16, R17, R25, R16 ;  /* 0x0000001911107227 */ /* 0x000fc800078e0010 */
[----:B------:R-:W-:-:S04]  /*2330*/  IMAD.MOV.U32 R17, RZ, RZ, R26 ;  /* 0x000000ffff117224 */ /* 0x000fc800078e001a */
[----:B------:R-:W-:-:S05]  /*2340*/  IMAD.HI.U32 R16, R16, R17, RZ ;  /* 0x0000001110107227 */ /* 0x000fca00078e00ff */
[----:B------:R-:W-:-:S05]  /*2350*/  IADD3 R18, PT, PT, -R16, RZ, RZ ;  /* 0x000000ff10127210 */ /* 0x000fca0007ffe1ff */
[----:B------:R-:W-:-:S05]  /*2360*/  IMAD R17, R24, R18, R17 ;  /* 0x0000001218117224 */ /* 0x000fca00078e0211 */
[----:B------:R-:W-:-:S13]  /*2370*/  ISETP.GT.U32.AND P1, PT, R24, R17, PT ;  /* 0x000000111800720c */ /* 0x000fda0003f24070 */
[----:B------:R-:W-:Y:S02]  /*2380*/  @!P1 IMAD.IADD R17, R17, 0x1, -R24 ;  /* 0x0000000111119824 */ /* 0x000fe400078e0a18 */
[----:B------:R-:W-:Y:S01]  /*2390*/  @!P1 VIADD R16, R16, 0x1 ;  /* 0x0000000110109836 */ /* 0x000fe20000000000 */
[----:B------:R-:W-:Y:S02]  /*23a0*/  ISETP.NE.AND P1, PT, R3, RZ, PT ;  /* 0x000000ff0300720c */ /* 0x000fe40003f25270 */
[----:B------:R-:W-:Y:S01]  /*23b0*/  ISETP.GE.U32.AND P0, PT, R17, R24, PT ;  /* 0x000000181100720c */ /* 0x000fe20003f06070 */
[----:B------:R-:W-:-:S12]  /*23c0*/  IMAD.MOV R17, RZ, RZ, -R20 ;  /* 0x000000ffff117224 */ /* 0x000fd800078e0a14 */
[----:B------:R-:W-:-:S05]  /*23d0*/  @P0 IADD3 R16, PT, PT, R16, 0x1, RZ ;  /* 0x0000000110100810 */ /* 0x000fca0007ffe0ff */
        /* <DEDUP_REMOVED lines=15> */
[----:B------:R-:W-:Y:S05]  /*24d0*/  CALL.REL.NOINC `($__internal_1_$__cuda_sm20_rcp_rn_f32_slowpath) ;  /* 0x0000001c000c7944 */ /* 0x000fea0003c00000 */
[----:B------:R-:W-:Y:S01]  /*24e0*/  IMAD.MOV.U32 R14, RZ, RZ, R3 ;  /* 0x000000ffff0e7224 */ /* 0x000fe200078e0003 */
[----:B------:R-:W-:Y:S06]  /*24f0*/  BRA `(.L_x_42) ;  /* 0x0000000000107947 */ /* 0x000fec0003800000 */
.L_x_41:
[----:B------:R-:W0:Y:S02]  /*2500*/  MUFU.RCP R14, R17 ;  /* 0x00000011000e7308 */ /* 0x000e240000001000 */
[----:B0-----:R-:W-:-:S04]  /*2510*/  FFMA R3, R17, R14, -1 ;  /* 0xbf80000011037423 */ /* 0x001fc8000000000e */
[----:B------:R-:W-:-:S04]  /*2520*/  FADD.FTZ R3, -R3, -RZ ;  /* 0x800000ff03037221 */ /* 0x000fc80000010100 */
[----:B------:R-:W-:-:S07]  /*2530*/  FFMA R14, R14, R3, R14 ;  /* 0x000000030e0e7223 */ /* 0x000fce000000000e */
.L_x_42:
[----:B------:R-:W-:Y:S05]  /*2540*/  BSYNC.RECONVERGENT B4 ;  /* 0x0000000000047941 */ /* 0x000fea0003800200 */
.L_x_40:
        /* <DEDUP_REMOVED lines=10> */
.L_x_44:
[----:B------:R-:W0:Y:S02]  /*25f0*/  MUFU.RCP R3, R16 ;  /* 0x0000001000037308 */ /* 0x000e240000001000 */
[----:B0-----:R-:W-:-:S04]  /*2600*/  FFMA R4, R16, R3, -1 ;  /* 0xbf80000010047423 */ /* 0x001fc80000000003 */
[----:B------:R-:W-:-:S04]  /*2610*/  FADD.FTZ R4, -R4, -RZ ;  /* 0x800000ff04047221 */ /* 0x000fc80000010100 */
[----:B------:R-:W-:-:S07]  /*2620*/  FFMA R3, R3, R4, R3 ;  /* 0x0000000403037223 */ /* 0x000fce0000000003 */
.L_x_45:
[----:B------:R-:W-:Y:S05]  /*2630*/  BSYNC.RECONVERGENT B4 ;  /* 0x0000000000047941 */ /* 0x000fea0003800200 */
.L_x_43:
[----:B------:R-:W-:Y:S01]  /*2640*/  IMAD.MOV.U32 R4, RZ, RZ, -0x1 ;  /* 0xffffffffff047424 */ /* 0x000fe200078e00ff */
[C---:B------:R-:W-:Y:S01]  /*2650*/  ISETP.GE.AND P1, PT, R15.reuse, 0x1, PT ;  /* 0x000000010f00780c */ /* 0x040fe20003f26270 */
[----:B------:R-:W2:Y:S01]  /*2660*/  LDG.E R25, desc[UR6][R12.64+0x8] ;  /* 0x000008060c197981 */ /* 0x000ea2000c1e1900 */
[----:B------:R-:W-:Y:S02]  /*2670*/  ISETP.NE.AND P0, PT, R15, RZ, PT ;  /* 0x000000ff0f00720c */ /* 0x000fe40003f05270 */
[----:B------:R-:W-:-:S04]  /*2680*/  SEL R4, R4, 0x1, !P1 ;  /* 0x0000000104047807 */ /* 0x000fc80004800000 */
[----:B------:R-:W-:-:S05]  /*2690*/  SEL R4, R4, RZ, P0 ;  /* 0x000000ff04047207 */ /* 0x000fca0000000000 */
[----:B------:R-:W-:-:S05]  /*26a0*/  IMAD R19, R4, UR12, RZ ;  /* 0x0000000c04137c24 */ /* 0x000fca000f8e02ff */
[----:B------:R-:W-:Y:S02]  /*26b0*/  SHF.R.S32.HI R4, RZ, 0x1f, R19 ;  /* 0x0000001fff047819 */ /* 0x000fe40000011413 */
[C---:B------:R-:W-:Y:S01]  /*26c0*/  IADD3 R15, P0, PT, -R19.reuse, R22, RZ ;  /* 0x00000016130f7210 */ /* 0x040fe20007f1e1ff */
[----:B------:R-:W-:-:S04]  /*26d0*/  IMAD.WIDE R18, R19, 0x4, R12 ;  /* 0x0000000413127825 */ /* 0x000fc800078e020c */
[----:B------:R-:W-:Y:S01]  /*26e0*/  IMAD.X R24, R23, 0x1, ~R4, P0 ;  /* 0x0000000117187824 */ /* 0x000fe200000e0e04 */
[C---:B------:R-:W-:Y:S01]  /*26f0*/  LEA R16, P0, R15.reuse, UR10, 0x2 ;  /* 0x0000000a0f107c11 */ /* 0x040fe2000f8010ff */
[----:B------:R-:W3:Y:S04]  /*2700*/  LDG.E R18, desc[UR6][R18.64+0x4] ;  /* 0x0000040612127981 */ /* 0x000ee8000c1e1900 */
[----:B------:R-:W3:Y:S01]  /*2710*/  LDG.E R4, desc[UR6][R12.64] ;  /* 0x000000060c047981 */ /* 0x000ee2000c1e1900 */
[----:B------:R-:W-:-:S06]  /*2720*/  LEA.HI.X R17, R15, UR11, R24, 0x2, P0 ;  /* 0x0000000b0f117c11 */ /* 0x000fcc00080f1418 */
[----:B------:R-:W4:Y:S01]  /*2730*/  LDG.E R17, desc[UR6][R16.64+0x4] ;  /* 0x0000040610117981 */ /* 0x000f22000c1e1900 */
[----:B------:R-:W-:-:S04]  /*2740*/  FADD R15, R14, 1 ;  /* 0x3f8000000e0f7421 */ /* 0x000fc80000000000 */
[----:B---3--:R-:W-:-:S04]  /*2750*/  FFMA R4, R15, R18, R4 ;  /* 0x000000120f047223 */ /* 0x008fc80000000004 */
[----:B--2---:R-:W-:-:S04]  /*2760*/  FADD R4, R4, R25 ;  /* 0x0000001904047221 */ /* 0x004fc80000000000 */
[----:B----4-:R-:W-:-:S04]  /*2770*/  FADD R4, R4, R17 ;  /* 0x0000001104047221 */ /* 0x010fc80000000000 */
[----:B------:R-:W-:Y:S01]  /*2780*/  FMUL R3, R4, R3 ;  /* 0x0000000304037220 */ /* 0x000fe20000400000 */
[----:B------:R-:W-:Y:S06]  /*2790*/  BRA `(.L_x_46) ;  /* 0x0000000000247947 */ /* 0x000fec0003800000 */
.L_x_39:
[----:B------:R-:W-:Y:S01]  /*27a0*/  IMAD.WIDE R16, R3, 0x4, R12 ;  /* 0x0000000403107825 */ /* 0x000fe200078e020c */
[----:B------:R-:W2:Y:S04]  /*27b0*/  LDG.E R14, desc[UR6][R14.64+0x4] ;  /* 0x000004060e0e7981 */ /* 0x000ea8000c1e1900 */
[----:B------:R-:W3:Y:S04]  /*27c0*/  LDG.E R4, desc[UR6][R12.64] ;  /* 0x000000060c047981 */ /* 0x000ee8000c1e1900 */
[----:B------:R-:W2:Y:S04]  /*27d0*/  LDG.E R17, desc[UR6][R16.64+0x4] ;  /* 0x0000040610117981 */ /* 0x000ea8000c1e1900 */
[----:B------:R-:W4:Y:S01]  /*27e0*/  LDG.E R18, desc[UR6][R12.64+0x8] ;  /* 0x000008060c127981 */ /* 0x000f22000c1e1900 */
[----:B--2---:R-:W-:-:S04]  /*27f0*/  FADD R3, R14, R17 ;  /* 0x000000110e037221 */ /* 0x004fc80000000000 */
[----:B---3--:R-:W-:-:S04]  /*2800*/  FFMA R3, R3, 2, R4 ;  /* 0x4000000003037823 */ /* 0x008fc80000000004 */
[----:B----4-:R-:W-:-:S04]  /*2810*/  FADD R3, R18, R3 ;  /* 0x0000000312037221 */ /* 0x010fc80000000000 */
[----:B------:R-:W-:-:S07]  /*2820*/  FMUL R3, R3, 0.16666667163372039795 ;  /* 0x3e2aaaab03037820 */ /* 0x000fce0000400000 */
.L_x_46:
[----:B------:R-:W-:Y:S05]  /*2830*/  BSYNC.RECONVERGENT B3 ;  /* 0x0000000000037941 */ /* 0x000fea0003800200 */
.L_x_38:
[----:B------:R-:W-:-:S04]  /*2840*/  LEA R12, P0, R22, UR8, 0x2 ;  /* 0x00000008160c7c11 */ /* 0x000fc8000f8010ff */
[----:B------:R-:W-:-:S05]  /*2850*/  LEA.HI.X R13, R22, UR9, R23, 0x2, P0 ;  /* 0x00000009160d7c11 */ /* 0x000fca00080f1417 */
[----:B------:R1:W-:Y:S04]  /*2860*/  STG.E desc[UR6][R12.64+0x4], R3 ;  /* 0x000004030c007986 */ /* 0x0003e8000c101906 */
.L_x_37:
[----:B------:R-:W-:Y:S05]  /*2870*/  BSYNC.RECONVERGENT B2 ;  /* 0x0000000000027941 */ /* 0x000fea0003800200 */
.L_x_36:
[----:B------:R-:W-:-:S04]  /*2880*/  IADD3 R22, PT, PT, R22, 0x2, RZ ;  /* 0x0000000216167810 */ /* 0x000fc80007ffe0ff */
[----:B------:R-:W-:-:S13]  /*2890*/  ISETP.NE.AND P0, PT, R22, R5, PT ;  /* 0x000000051600720c */ /* 0x000fda0003f05270 */
[----:B------:R-:W-:Y:S05]  /*28a0*/  @P0 BRA `(.L_x_47) ;  /* 0xfffffff000980947 */ /* 0x000fea000383ffff */
.L_x_13:
[----:B012---:R-:W-:Y:S05]  /*28b0*/  BSYNC.RECONVERGENT B0 ;  /* 0x0000000000007941 */ /* 0x007fea0003800200 */
.L_x_12:
[----:B------:R-:W-:Y:S01]  /*28c0*/  BAR.SYNC.DEFER_BLOCKING 0x0 ;  /* 0x0000000000007b1d */ /* 0x000fe20000010000 */
[----:B------:R-:W-:-:S05]  /*28d0*/  ISETP.GT.AND P0, PT, R5, R2, PT ;  /* 0x000000020500720c */ /* 0x000fca0003f04270 */
[----:B------:R-:W-:Y:S08]  /*28e0*/  BSSY.RECONVERGENT B0, `(.L_x_48) ;  /* 0x0000027000007945 */ /* 0x000ff00003800200 */
[----:B------:R-:W-:Y:S05]  /*28f0*/  @!P0 BRA `(.L_x_49) ;  /* 0x0000000000948947 */ /* 0x000fea0003800000 */
[----:B------:R-:W-:Y:S01]  /*2900*/  ISETP.NE.AND P0, PT, R21, RZ, PT ;  /* 0x000000ff1500720c */ /* 0x000fe20003f05270 */
[----:B------:R-:W-:Y:S01]  /*2910*/  BSSY.RECONVERGENT B1, `(.L_x_50) ;  /* 0x0000010000017945 */ /* 0x000fe20003800200 */
[----:B---3--:R-:W-:-:S11]  /*2920*/  IMAD.MOV.U32 R3, RZ, RZ, R2 ;  /* 0x000000ffff037224 */ /* 0x008fd600078e0002 */
[----:B------:R-:W-:Y:S05]  /*2930*/  @!P0 BRA `(.L_x_51) ;  /* 0x0000000000348947 */ /* 0x000fea0003800000 */
[----:B------:R-:W2:Y:S01]  /*2940*/  LDG.E R13, desc[UR6][R6.64] ;  /* 0x00000006060d7981 */ /* 0x000ea2000c1e1900 */
[----:B------:R-:W-:Y:S01]  /*2950*/  ISETP.NE.AND P0, PT, R21, 0x1, PT ;  /* 0x000000011500780c */ /* 0x000fe20003f05270 */
[----:B------:R-:W-:Y:S02]  /*2960*/  VIADD R3, R2, 0x1 ;  /* 0x0000000102037836 */ /* 0x000fe40000000000 */
[----:B--2---:R0:W-:Y:S10]  /*2970*/  STG.E desc[UR6][R8.64], R13 ;  /* 0x0000000d08007986 */ /* 0x0041f4000c101906 */
[----:B------:R-:W-:Y:S05]  /*2980*/  @!P0 BRA `(.L_x_51) ;  /* 0x0000000000208947 */ /* 0x000fea0003800000 */
[----:B0-----:R-:W2:Y:S01]  /*2990*/  LDG.E R13, desc[UR6][R6.64+0x4] ;  /* 0x00000406060d7981 */ /* 0x001ea2000c1e1900 */
[----:B------:R-:W-:Y:S02]  /*29a0*/  ISETP.NE.AND P0, PT, R21, 0x2, PT ;  /* 0x000000021500780c */ /* 0x000fe40003f05270 */
[----:B------:R-:W-:Y:S01]  /*29b0*/  IADD3 R3, PT, PT, R2, 0x2, RZ ;  /* 0x0000000202037810 */ /* 0x000fe20007ffe0ff */
[----:B--2---:R1:W-:Y:S10]  /*29c0*/  STG.E desc[UR6][R8.64+0x4], R13 ;  /* 0x0000040d08007986 */ /* 0x0043f4000c101906 */
[----:B------:R-:W-:Y:S05]  /*29d0*/  @!P0 BRA `(.L_x_51) ;  /* 0x00000000000c8947 */ /* 0x000fea0003800000 */
[----:B-1----:R-:W2:Y:S01]  /*29e0*/  LDG.E R13, desc[UR6][R6.64+0x8] ;  /* 0x00000806060d7981 */ /* 0x002ea2000c1e1900 */
[----:B------:R-:W-:-:S03]  /*29f0*/  VIADD R3, R2, 0x3 ;  /* 0x0000000302037836 */ /* 0x000fc60000000000 */
[----:B--2---:R2:W-:Y:S04]  /*2a00*/  STG.E desc[UR6][R8.64+0x8], R13 ;  /* 0x0000080d08007986 */ /* 0x0045e8000c101906 */
.L_x_51:
[----:B------:R-:W-:Y:S05]  /*2a10*/  BSYNC.RECONVERGENT B1 ;  /* 0x0000000000017941 */ /* 0x000fea0003800200 */
.L_x_50:
[----:B------:R-:W-:-:S05]  /*2a20*/  LOP3.LUT R4, RZ, R2, RZ, 0x33, !PT ;  /* 0x00000002ff047212 */ /* 0x000fca00078e33ff */
[----:B------:R-:W-:-:S05]  /*2a30*/  IMAD.IADD R4, R5, 0x1, R4 ;  /* 0x0000000105047824 */ /* 0x000fca00078e0204 */
[----:B------:R-:W-:-:S13]  /*2a40*/  ISETP.GE.U32.AND P0, PT, R4, 0x3, PT ;  /* 0x000000030400780c */ /* 0x000fda0003f06070 */
[----:B------:R-:W-:Y:S05]  /*2a50*/  @!P0 BRA `(.L_x_49) ;  /* 0x00000000003c8947 */ /* 0x000fea0003800000 */
.L_x_52:
[----:B012---:R-:W0:Y:S08]  /*2a60*/  LDC.64 R12, c[0x0][0x398] ;  /* 0x0000e600ff0c7b82 */ /* 0x007e300000000a00 */
[----:B----4-:R-:W1:Y:S01]  /*2a70*/  LDC.64 R14, c[0x0][0x390] ;  /* 0x0000e400ff0e7b82 */ /* 0x010e620000000a00 */
[----:B0-----:R-:W-:-:S05]  /*2a80*/  IMAD.WIDE R12, R3, 0x4, R12 ;  /* 0x00000004030c7825 */ /* 0x001fca00078e020c */
[----:B------:R-:W2:Y:S01]  /*2a90*/  LDG.E R17, desc[UR6][R12.64] ;  /* 0x000000060c117981 */ /* 0x000ea2000c1e1900 */
[----:B-1----:R-:W-:-:S05]  /*2aa0*/  IMAD.WIDE R14, R3, 0x4, R14 ;  /* 0x00000004030e7825 */ /* 0x002fca00078e020e */
[----:B--2---:R4:W-:Y:S04]  /*2ab0*/  STG.E desc[UR6][R14.64], R17 ;  /* 0x000000110e007986 */ /* 0x0049e8000c101906 */
[----:B------:R-:W2:Y:S04]  /*2ac0*/  LDG.E R19, desc[UR6][R12.64+0x4] ;  /* 0x000004060c137981 */ /* 0x000ea8000c1e1900 */
[----:B--2---:R4:W-:Y:S04]  /*2ad0*/  STG.E desc[UR6][R14.64+0x4], R19 ;  /* 0x000004130e007986 */ /* 0x0049e8000c101906 */
[----:B------:R-:W2:Y:S04]  /*2ae0*/  LDG.E R23, desc[UR6][R12.64+0x8] ;  /* 0x000008060c177981 */ /* 0x000ea8000c1e1900 */
[----:B--2---:R4:W-:Y:S04]  /*2af0*/  STG.E desc[UR6][R14.64+0x8], R23 ;  /* 0x000008170e007986 */ /* 0x0049e8000c101906 */
[----:B------:R-:W2:Y:S01]  /*2b00*/  LDG.E R25, desc[UR6][R12.64+0xc] ;  /* 0x00000c060c197981 */ /* 0x000ea2000c1e1900 */
[----:B------:R-:W-:-:S04]  /*2b10*/  IADD3 R3, PT, PT, R3, 0x4, RZ ;  /* 0x0000000403037810 */ /* 0x000fc80007ffe0ff */
[----:B------:R-:W-:Y:S01]  /*2b20*/  ISETP.NE.AND P0, PT, R3, R5, PT ;  /* 0x000000050300720c */ /* 0x000fe20003f05270 */
[----:B--2---:R4:W-:-:S12]  /*2b30*/  STG.E desc[UR6][R14.64+0xc], R25 ;  /* 0x00000c190e007986 */ /* 0x0049d8000c101906 */
[----:B------:R-:W-:Y:S05]  /*2b40*/  @P0 BRA `(.L_x_52) ;  /* 0xfffffffc00c40947 */ /* 0x000fea000383ffff */
.L_x_49:
[----:B------:R-:W-:Y:S05]  /*2b50*/  BSYNC.RECONVERGENT B0 ;  /* 0x0000000000007941 */ /* 0x000fea0003800200 */
.L_x_48:
[----:B------:R-:W-:Y:S06]  /*2b60*/  BAR.SYNC.DEFER_BLOCKING 0x0 ;  /* 0x0000000000007b1d */ /* 0x000fec0000010000 */
[----:B------:R-:W-:Y:S05]  /*2b70*/  BRA.U UP0, `(.L_x_53) ;  /* 0xffffffe900087547 */ /* 0x000fea000b83ffff */
[----:B------:R-:W-:-:S13]  /*2b80*/  ISETP.NE.AND P0, PT, R0, RZ, PT ;  /* 0x000000ff0000720c */ /* 0x000fda0003f05270 */
[----:B------:R-:W-:Y:S05]  /*2b90*/  @P0 BRA `(.L_x_54) ;  /* 0x0000000c00380947 */ /* 0x000fea0003800000 */
[----:B------:R-:W5:Y:S08]  /*2ba0*/  LDC R2, c[0x0][0x384] ;  /* 0x0000e100ff027b82 */ /* 0x000f700000000800 */
[----:B------:R-:W0:Y:S01]  /*2bb0*/  LDC.64 R4, c[0x3][RZ] ;  /* 0x00c00000ff047b82 */ /* 0x000e220000000a00 */
[----:B-----5:R-:W-:-:S04]  /*2bc0*/  LEA.HI R12, R2, R2, RZ, 0x1 ;  /* 0x00000002020c7211 */ /* 0x020fc800078f08ff */
[----:B------:R-:W-:Y:S01]  /*2bd0*/  SHF.R.S32.HI R12, RZ, 0x1, R12 ;  /* 0x00000001ff0c7819 */ /* 0x000fe2000001140c */
[----:B0-----:R-:W-:-:S04]  /*2be0*/  IMAD.MOV R2, RZ, RZ, -R4 ;  /* 0x000000ffff027224 */ /* 0x001fc800078e0a04 */
[C-C-:B-12---:R-:W-:Y:S02]  /*2bf0*/  IMAD R13, R5.reuse, R4, R12.reuse ;  /* 0x00000004050d7224 */ /* 0x146fe400078e020c */
[----:B------:R-:W-:-:S03]  /*2c00*/  IMAD R2, R5, R2, R12 ;  /* 0x0000000205027224 */ /* 0x000fc600078e020c */
[----:B------:R-:W-:Y:S01]  /*2c10*/  IADD3 R13, PT, PT, R13, 0x2, RZ ;  /* 0x000000020d0d7810 */ /* 0x000fe20007ffe0ff */
[----:B------:R-:W-:-:S05]  /*2c20*/  VIADD R16, R2, 0xfffffffd ;  /* 0xfffffffd02107836 */ /* 0x000fca0000000000 */
[----:B------:R-:W-:-:S04]  /*2c30*/  VIMNMX R2, PT, PT, R12, R16, !PT ;  /* 0x000000100c027248 */ /* 0x000fc80007fe0100 */
[----:B------:R-:W-:-:S13]  /*2c40*/  ISETP.GE.AND P0, PT, R2, R13, PT ;  /* 0x0000000d0200720c */ /* 0x000fda0003f06270 */
[----:B------:R-:W-:Y:S05]  /*2c50*/  @P0 BRA `(.L_x_54) ;  /* 0x0000000c00080947 */ /* 0x000fea0003800000 */
[----:B----4-:R-:W-:-:S05]  /*2c60*/  VIADD R14, R12, 0x1 ;  /* 0x000000010c0e7836 */ /* 0x010fca0000000000 */
[----:B------:R-:W-:-:S05]  /*2c70*/  VIMNMX R15, PT, PT, R13, R14, !PT ;  /* 0x0000000e0d0f7248 */ /* 0x000fca0007fe0100 */
[C---:B------:R-:W-:Y:S01]  /*2c80*/  IMAD.IADD R2, R12.reuse, 0x1, -R15 ;  /* 0x000000010c027824 */ /* 0x040fe200078e0a0f */
[----:B------:R-:W-:-:S04]  /*2c90*/  IADD3 R15, PT, PT, -R12, R15, RZ ;  /* 0x0000000f0c0f7210 */ /* 0x000fc80007ffe1ff */
[C---:B------:R-:W-:Y:S02]  /*2ca0*/  LOP3.LUT R17, R15.reuse, 0xfffffffc, RZ, 0xc0, !PT ;  /* 0xfffffffc0f117812 */ /* 0x040fe400078ec0ff */
[----:B------:R-:W-:Y:S02]  /*2cb0*/  ISETP.GT.U32.AND P0, PT, R2, -0x4, PT ;  /* 0xfffffffc0200780c */ /* 0x000fe40003f04070 */
[----:B------:R-:W-:Y:S01]  /*2cc0*/  LOP3.LUT R26, R15, 0x3, RZ, 0xc0, !PT ;  /* 0x000000030f1a7812 */ /* 0x000fe200078ec0ff */
[----:B------:R-:W-:-:S10]  /*2cd0*/  IMAD.MOV R17, RZ, RZ, -R17 ;  /* 0x000000ffff117224 */ /* 0x000fd400078e0a11 */
.L_x_59:
[----:B------:R-:W-:Y:S01]  /*2ce0*/  IMAD.MOV.U32 R19, RZ, RZ, R16 ;  /* 0x000000ffff137224 */ /* 0x000fe200078e0010 */
[----:B------:R-:W-:Y:S01]  /*2cf0*/  IADD3 R16, PT, PT, R16, 0x1, RZ ;  /* 0x0000000110107810 */ /* 0x000fe20007ffe0ff */
[----:B------:R-:W-:Y:S05]  /*2d00*/  YIELD ;  /* 0x0000000000007946 */ /* 0x000fea0003800000 */
[----:B------:R-:W-:Y:S01]  /*2d10*/  ISETP.GE.AND P1, PT, R16, R13, PT ;  /* 0x0000000d1000720c */ /* 0x000fe20003f26270 */
[----:B------:R-:W-:Y:S01]  /*2d20*/  IMAD.MOV.U32 R8, RZ, RZ, R12 ;  /* 0x000000ffff087224 */ /* 0x000fe200078e000c */
[----:B012---:R-:W-:Y:S11]  /*2d30*/  @P0 BRA `(.L_x_55) ;  /* 0x0000000400840947 */ /* 0x007ff60003800000 */
[----:B------:R-:W0:Y:S01]  /*2d40*/  LDC R21, c[0x0][0x384] ;  /* 0x0000e100ff157b82 */ /* 0x000e220000000800 */
[C---:B------:R-:W-:Y:S01]  /*2d50*/  VIADD R2, R12.reuse, 0xffffffff ;  /* 0xffffffff0c027836 */ /* 0x040fe20000000000 */
[----:B------:R-:W-:Y:S01]  /*2d60*/  IADD3 R20, PT, PT, R12, -R12, RZ ;  /* 0x8000000c0c147210 */ /* 0x000fe20007ffe0ff */
[----:B------:R-:W-:Y:S02]  /*2d70*/  IMAD.MOV.U32 R22, RZ, RZ, R17 ;  /* 0x000000ffff167224 */ /* 0x000fe400078e0011 */
[----:B------:R-:W-:Y:S02]  /*2d80*/  IMAD.MOV.U32 R18, RZ, RZ, R14 ;  /* 0x000000ffff127224 */ /* 0x000fe400078e000e */
[-CC-:B0-----:R-:W-:Y:S02]  /*2d90*/  IMAD R23, R2, R21.reuse, R19.reuse ;  /* 0x0000001502177224 */ /* 0x181fe400078e0213 */
[-CC-:B------:R-:W-:Y:S02]  /*2da0*/  IMAD R24, R12, R21.reuse, R19.reuse ;  /* 0x000000150c187224 */ /* 0x180fe400078e0213 */
[----:B------:R-:W-:-:S07]  /*2db0*/  IMAD R25, R14, R21, R19 ;  /* 0x000000150e197224 */ /* 0x000fce00078e0213 */
.L_x_56:
[----:B------:R-:W0:Y:S02]  /*2dc0*/  LDC.64 R8, c[0x0][0x390] ;  /* 0x0000e400ff087b82 */ /* 0x000e240000000a00 */
[----:B0-----:R-:W-:-:S04]  /*2dd0*/  IMAD.WIDE R4, R25, 0x4, R8 ;  /* 0x0000000419047825 */ /* 0x001fc800078e0208 */
[----:B---3--:R-:W-:Y:S01]  /*2de0*/  IMAD.WIDE R6, R24, 0x4, R8 ;  /* 0x0000000418067825 */ /* 0x008fe200078e0208 */
[----:B------:R-:W2:Y:S04]  /*2df0*/  LDG.E R10, desc[UR6][R4.64] ;  /* 0x00000006040a7981 */ /* 0x000ea8000c1e1900 */
[----:B-1----:R-:W2:Y:S01]  /*2e00*/  LDG.E R11, desc[UR6][R6.64] ;  /* 0x00000006060b7981 */ /* 0x002ea2000c1e1900 */
[----:B------:R-:W0:Y:S01]  /*2e10*/  LDC.64 R2, c[0x4][RZ] ;  /* 0x01000000ff027b82 */ /* 0x000e220000000a00 */
[----:B------:R-:W-:Y:S05]  /*2e20*/  YIELD ;  /* 0x0000000000007946 */ /* 0x000fea0003800000 */
[----:B--2---:R-:W-:Y:S01]  /*2e30*/  FADD R27, R10, -R11 ;  /* 0x8000000b0a1b7221 */ /* 0x004fe20000000000 */
[----:B------:R-:W-:-:S04]  /*2e40*/  IMAD.WIDE R10, R23, 0x4, R8 ;  /* 0x00000004170a7825 */ /* 0x000fc800078e0208 */
[----:B0-----:R0:W-:Y:S04]  /*2e50*/  REDG.E.ADD.F32.FTZ.RN.STRONG.GPU desc[UR6][R2.64], R27 ;  /* 0x0000001b020079a6 */ /* 0x0011e8000c12f306 */
[----:B------:R-:W2:Y:S04]  /*2e60*/  LDG.E R28, desc[UR6][R6.64] ;  /* 0x00000006061c7981 */ /* 0x000ea8000c1e1900 */
[----:B------:R-:W2:Y:S04]  /*2e70*/  LDG.E R29, desc[UR6][R6.64+0x4] ;  /* 0x00000406061d7981 */ /* 0x000ea8000c1e1900 */
[----:B------:R-:W3:Y:S04]  /*2e80*/  LDG.E R9, desc[UR6][R6.64+-0x4] ;  /* 0xfffffc0606097981 */ /* 0x000ee8000c1e1900 */
[----:B------:R-:W4:Y:S04]  /*2e90*/  LDG.E R10, desc[UR6][R10.64] ;  /* 0x000000060a0a7981 */ /* 0x000f28000c1e1900 */
[----:B------:R-:W5:Y:S01]  /*2ea0*/  LDG.E R30, desc[UR6][R4.64] ;  /* 0x00000006041e7981 */ /* 0x000f62000c1e1900 */
[----:B------:R-:W-:-:S04]  /*2eb0*/  IABS R8, R20 ;  /* 0x0000001400087213 */ /* 0x000fc80000000000 */
[----:B------:R-:W-:Y:S01]  /*2ec0*/  I2FP.F32.S32 R8, R8 ;  /* 0x0000000800087245 */ /* 0x000fe20000201400 */
[----:B--2---:R-:W-:-:S04]  /*2ed0*/  FFMA R28, R28, -4, R29 ;  /* 0xc08000001c1c7823 */ /* 0x004fc8000000001d */
[----:B---3--:R-:W-:-:S04]  /*2ee0*/  FADD R9, R28, R9 ;  /* 0x000000091c097221 */ /* 0x008fc80000000000 */
[----:B----4-:R-:W-:-:S04]  /*2ef0*/  FADD R9, R9, R10 ;  /* 0x0000000a09097221 */ /* 0x010fc80000000000 */
[----:B-----5:R-:W-:-:S04]  /*2f00*/  FADD R9, R9, R30 ;  /* 0x0000001e09097221 */ /* 0x020fc80000000000 */
[----:B0-----:R-:W-:Y:S01]  /*2f10*/  FMUL R27, R8, R9 ;  /* 0x00000009081b7220 */ /* 0x001fe20000400000 */
[----:B------:R-:W-:-:S04]  /*2f20*/  IMAD.WIDE R8, R21, 0x4, R4 ;  /* 0x0000000415087825 */ /* 0x000fc800078e0204 */
[----:B------:R-:W-:Y:S04]  /*2f30*/  REDG.E.ADD.F32.FTZ.RN.STRONG.GPU desc[UR6][R2.64], R27 ;  /* 0x0000001b020079a6 */ /* 0x000fe8000c12f306 */
[----:B------:R-:W2:Y:S04]  /*2f40*/  LDG.E R11, desc[UR6][R4.64] ;  /* 0x00000006040b7981 */ /* 0x000ea8000c1e1900 */
[----:B------:R-:W2:Y:S02]  /*2f50*/  LDG.E R10, desc[UR6][R8.64] ;  /* 0x00000006080a7981 */ /* 0x000ea4000c1e1900 */
[----:B--2---:R-:W-:-:S05]  /*2f60*/  FADD R11, R10, -R11 ;  /* 0x8000000b0a0b7221 */ /* 0x004fca0000000000 */
[----:B------:R0:W-:Y:S04]  /*2f70*/  REDG.E.ADD.F32.FTZ.RN.STRONG.GPU desc[UR6][R2.64], R11 ;  /* 0x0000000b020079a6 */ /* 0x0001e8000c12f306 */
[----:B------:R-:W2:Y:S04]  /*2f80*/  LDG.E R28, desc[UR6][R4.64] ;  /* 0x00000006041c7981 */ /* 0x000ea8000c1e1900 */
[----:B------:R-:W2:Y:S04]  /*2f90*/  LDG.E R29, desc[UR6][R4.64+0x4] ;  /* 0x00000406041d7981 */ /* 0x000ea8000c1e1900 */
[----:B------:R-:W3:Y:S04]  /*2fa0*/  LDG.E R31, desc[UR6][R4.64+-0x4] ;  /* 0xfffffc06041f7981 */ /* 0x000ee8000c1e1900 */
[----:B------:R-:W4:Y:S04]  /*2fb0*/  LDG.E R7, desc[UR6][R6.64] ;  /* 0x0000000606077981 */ /* 0x000f28000c1e1900 */
[----:B------:R-:W5:Y:S01]  /*2fc0*/  LDG.E R33, desc[UR6][R8.64] ;  /* 0x0000000608217981 */ /* 0x000f62000c1e1900 */
[----:B------:R-:W-:-:S04]  /*2fd0*/  IADD3 R10, PT, PT, R20, 0x1, RZ ;  /* 0x00000001140a7810 */ /* 0x000fc80007ffe0ff */
[----:B------:R-:W-:-:S04]  /*2fe0*/  IABS R10, R10 ;  /* 0x0000000a000a7213 */ /* 0x000fc80000000000 */
[----:B------:R-:W-:Y:S01]  /*2ff0*/  I2FP.F32.S32 R10, R10 ;  /* 0x0000000a000a7245 */ /* 0x000fe20000201400 */
[----:B--2---:R-:W-:-:S04]  /*3000*/  FFMA R28, R28, -4, R29 ;  /* 0xc08000001c1c7823 */ /* 0x004fc8000000001d */
[----:B---3--:R-:W-:-:S04]  /*3010*/  FADD R28, R28, R31 ;  /* 0x0000001f1c1c7221 */ /* 0x008fc80000000000 */
[----:B----4-:R-:W-:Y:S01]  /*3020*/  FADD R28, R28, R7 ;  /* 0x000000071c1c7221 */ /* 0x010fe20000000000 */
[----:B------:R-:W-:-:S04]  /*3030*/  IMAD.WIDE R6, R21, 0x4, R8 ;  /* 0x0000000415067825 */ /* 0x000fc800078e0208 */
[----:B-----5:R-:W-:-:S04]  /*3040*/  FADD R33, R28, R33 ;  /* 0x000000211c217221 */ /* 0x020fc80000000000 */
[----:B------:R-:W-:-:S05]  /*3050*/  FMUL R33, R10, R33 ;  /* 0x000000210a217220 */ /* 0x000fca0000400000 */
[----:B------:R-:W-:Y:S04]  /*3060*/  REDG.E.ADD.F32.FTZ.RN.STRONG.GPU desc[UR6][R2.64], R33 ;  /* 0x00000021020079a6 */ /* 0x000fe8000c12f306 */
[----:B0-----:R-:W2:Y:S04]  /*3070*/  LDG.E R11, desc[UR6][R8.64] ;  /* 0x00000006080b7981 */ /* 0x001ea8000c1e1900 */
        /* <DEDUP_REMOVED lines=8> */
[----:B------:R-:W-:-:S05]  /*3100*/  VIADD R10, R20, 0x2 ;  /* 0x00000002140a7836 */ /* 0x000fca0000000000 */
        /* <DEDUP_REMOVED lines=8> */
[----:B------:R1:W-:Y:S04]  /*3190*/  REDG.E.ADD.F32.FTZ.RN.STRONG.GPU desc[UR6][R2.64], R27 ;  /* 0x0000001b020079a6 */ /* 0x0003e8000c12f306 */
        /* <DEDUP_REMOVED lines=9> */
[----:B------:R-:W-:Y:S01]  /*3230*/  VIADD R10, R20, 0x3 ;  /* 0x00000003140a7836 */ /* 0x000fe20000000000 */
[----:B------:R-:W-:-:S04]  /*3240*/  IADD3 R22, PT, PT, R22, 0x4, RZ ;  /* 0x0000000416167810 */ /* 0x000fc80007ffe0ff */
[----:B------:R-:W-:Y:S02]  /*3250*/  IABS R10, R10 ;  /* 0x0000000a000a7213 */ /* 0x000fe40000000000 */
[----:B------:R-:W-:Y:S02]  /*3260*/  ISETP.NE.AND P2, PT, R22, RZ, PT ;  /* 0x000000ff1600720c */ /* 0x000fe40003f45270 */
[----:B------:R-:W-:Y:S01]  /*3270*/  I2FP.F32.S32 R10, R10 ;  /* 0x0000000a000a7245 */ /* 0x000fe20000201400 */
[----:B------:R-:W-:Y:S01]  /*3280*/  VIADD R18, R18, 0x4 ;  /* 0x0000000412127836 */ /* 0x000fe20000000000 */
[C---:B------:R-:W-:Y:S01]  /*3290*/  LEA R23, R21.reuse, R23, 0x2 ;  /* 0x0000001715177211 */ /* 0x040fe200078e10ff */
[----:B------:R-:W-:Y:S02]  /*32a0*/  VIADD R20, R20, 0x4 ;  /* 0x0000000414147836 */ /* 0x000fe40000000000 */
[C---:B------:R-:W-:Y:S02]  /*32b0*/  IMAD R24, R21.reuse, 0x4, R24 ;  /* 0x0000000415187824 */ /* 0x040fe400078e0218 */
[----:B------:R-:W-:-:S02]  /*32c0*/  IMAD R25, R21, 0x4, R25 ;  /* 0x0000000415197824 */ /* 0x000fc400078e0219 */
[----:B--2---:R-:W-:-:S04]  /*32d0*/  FFMA R28, R28, -4, R29 ;  /* 0xc08000001c1c7823 */ /* 0x004fc8000000001d */
[----:B---3--:R-:W-:-:S04]  /*32e0*/  FADD R28, R28, R31 ;  /* 0x0000001f1c1c7221 */ /* 0x008fc80000000000 */
[----:B----4-:R-:W-:-:S04]  /*32f0*/  FADD R28, R28, R9 ;  /* 0x000000091c1c7221 */ /* 0x010fc80000000000 */
[----:B-----5:R-:W-:-:S04]  /*3300*/  FADD R33, R28, R33 ;  /* 0x000000211c217221 */ /* 0x020fc80000000000 */
[----:B------:R-:W-:-:S05]  /*3310*/  FMUL R33, R10, R33 ;  /* 0x000000210a217220 */ /* 0x000fca0000400000 */
[----:B------:R1:W-:Y:S01]  /*3320*/  REDG.E.ADD.F32.FTZ.RN.STRONG.GPU desc[UR6][R2.64], R33 ;  /* 0x00000021020079a6 */ /* 0x0003e2000c12f306 */
[----:B------:R-:W-:Y:S05]  /*3330*/  @P2 BRA `(.L_x_56) ;  /* 0xfffffff800a02947 */ /* 0x000fea000383ffff */
[----:B------:R-:W-:-:S07]  /*3340*/  IADD3 R8, PT, PT, R18, -0x1, RZ ;  /* 0xffffffff12087810 */ /* 0x000fce0007ffe0ff */
.L_x_55:
[----:B------:R-:W-:-:S13]  /*3350*/  ISETP.NE.AND P2, PT, R26, RZ, PT ;  /* 0x000000ff1a00720c */ /* 0x000fda0003f45270 */
[----:B------:R-:W-:Y:S05]  /*3360*/  @!P2 BRA `(.L_x_57) ;  /* 0x000000040040a947 */ /* 0x000fea0003800000 */
[----:B------:R-:W-:Y:S02]  /*3370*/  ISETP.NE.AND P2, PT, R26, 0x1, PT ;  /* 0x000000011a00780c */ /* 0x000fe40003f45270 */
[----:B------:R-:W-:-:S11]  /*3380*/  LOP3.LUT P3, RZ, R15, 0x1, RZ, 0xc0, !PT ;  /* 0x000000010fff7812 */ /* 0x000fd6000786c0ff */
[----:B------:R-:W-:Y:S05]  /*3390*/  @!P2 BRA `(.L_x_58) ;  /* 0x0000000000c0a947 */ /* 0x000fea0003800000 */
[----:B------:R-:W0:Y:S08]  /*33a0*/  LDC R9, c[0x0][0x384] ;  /* 0x0000e100ff097b82 */ /* 0x000e300000000800 */
[----:B-1----:R-:W3:Y:S01]  /*33b0*/  LDC.64 R10, c[0x0][0x390] ;  /* 0x0000e400ff0a7b82 */ /* 0x002ee20000000a00 */
[----:B0-----:R-:W-:-:S04]  /*33c0*/  IMAD R2, R8, R9, R19 ;  /* 0x0000000908027224 */ /* 0x001fc800078e0213 */
[C---:B------:R-:W-:Y:S02]  /*33d0*/  IMAD.IADD R5, R2.reuse, 0x1, R9 ;  /* 0x0000000102057824 */ /* 0x040fe400078e0209 */
[----:B---3--:R-:W-:-:S04]  /*33e0*/  IMAD.WIDE R2, R2, 0x4, R10 ;  /* 0x0000000402027825 */ /* 0x008fc800078e020a */
[----:B------:R-:W-:Y:S01]  /*33f0*/  IMAD.WIDE R4, R5, 0x4, R10 ;  /* 0x0000000405047825 */ /* 0x000fe200078e020a */
[----:B------:R-:W2:Y:S04]  /*3400*/  LDG.E R21, desc[UR6][R2.64] ;  /* 0x0000000602157981 */ /* 0x000ea8000c1e1900 */
[----:B------:R-:W2:Y:S01]  /*3410*/  LDG.E R18, desc[UR6][R4.64] ;  /* 0x0000000604127981 */ /* 0x000ea2000c1e1900 */
[----:B------:R-:W0:Y:S01]  /*3420*/  LDC.64 R6, c[0x4][RZ] ;  /* 0x01000000ff067b82 */ /* 0x000e220000000a00 */
[----:B------:R-:W-:-:S04]  /*3430*/  IMAD R20, R8, R9, -R9 ;  /* 0x0000000908147224 */ /* 0x000fc800078e0a09 */
[----:B------:R-:W-:-:S04]  /*3440*/  IMAD.IADD R25, R20, 0x1, R19 ;  /* 0x0000000114197824 */ /* 0x000fc800078e0213 */
[----:B------:R-:W-:-:S04]  /*3450*/  IMAD.WIDE R10, R25, 0x4, R10 ;  /* 0x00000004190a7825 */ /* 0x000fc800078e020a */
[----:B--2---:R-:W-:-:S05]  /*3460*/  FADD R21, R18, -R21 ;  /* 0x8000001512157221 */ /* 0x004fca0000000000 */
[----:B0-----:R0:W-:Y:S04]  /*3470*/  REDG.E.ADD.F32.FTZ.RN.STRONG.GPU desc[UR6][R6.64], R21 ;  /* 0x00000015060079a6 */ /* 0x0011e8000c12f306 */
[----:B------:R-:W2:Y:S04]  /*3480*/  LDG.E R20, desc[UR6][R2.64] ;  /* 0x0000000602147981 */ /* 0x000ea8000c1e1900 */
[----:B------:R-:W2:Y:S04]  /*3490*/  LDG.E R23, desc[UR6][R2.64+0x4] ;  /* 0x0000040602177981 */ /* 0x000ea8000c1e1900 */
[----:B------:R-:W3:Y:S04]  /*34a0*/  LDG.E R25, desc[UR6][R2.64+-0x4] ;  /* 0xfffffc0602197981 */ /* 0x000ee8000c1e1900 */
[----:B------:R-:W0:Y:S04]  /*34b0*/  LDG.E R11, desc[UR6][R10.64] ;  /* 0x000000060a0b7981 */ /* 0x000e28000c1e1900 */
[----:B------:R-:W4:Y:S01]  /*34c0*/  LDG.E R22, desc[UR6][R4.64] ;  /* 0x0000000604167981 */ /* 0x000f22000c1e1900 */
[----:B------:R-:W-:Y:S01]  /*34d0*/  IADD3 R18, PT, PT, -R12, R8, RZ ;  /* 0x000000080c127210 */ /* 0x000fe20007ffe1ff */
[----:B--2---:R-:W-:-:S03]  /*34e0*/  FFMA R20, R20, -4, R23 ;  /* 0xc080000014147823 */ /* 0x004fc60000000017 */
[----:B------:R-:W-:Y:S01]  /*34f0*/  IABS R23, R18 ;  /* 0x0000001200177213 */ /* 0x000fe20000000000 */
[----:B---3--:R-:W-:-:S04]  /*3500*/  FADD R20, R20, R25 ;  /* 0x0000001914147221 */ /* 0x008fc80000000000 */
[----:B0-----:R-:W-:Y:S01]  /*3510*/  FADD R21, R20, R11 ;  /* 0x0000000b14157221 */ /* 0x001fe20000000000 */
[----:B------:R-:W-:Y:S01]  /*3520*/  I2FP.F32.S32 R20, R23 ;  /* 0x0000001700147245 */ /* 0x000fe20000201400 */
[----:B------:R-:W-:-:S04]  /*3530*/  IMAD.WIDE R10, R9, 0x4, R4 ;  /* 0x00000004090a7825 */ /* 0x000fc800078e0204 */
[----:B----4-:R-:W-:-:S04]  /*3540*/  FADD R21, R21, R22 ;  /* 0x0000001615157221 */ /* 0x010fc80000000000 */
[----:B------:R-:W-:-:S05]  /*3550*/  FMUL R21, R20, R21 ;  /* 0x0000001514157220 */ /* 0x000fca0000400000 */
        /* <DEDUP_REMOVED lines=12> */
[----:B0-----:R-:W-:Y:S01]  /*3620*/  I2FP.F32.S32 R9, R18 ;  /* 0x0000001200097245 */ /* 0x001fe20000201400 */
[----:B--2---:R-:W-:-:S04]  /*3630*/  FFMA R20, R20, -4, R23 ;  /* 0xc080000014147823 */ /* 0x004fc80000000017 */
[----:B---3--:R-:W-:-:S04]  /*3640*/  FADD R20, R20, R25 ;  /* 0x0000001914147221 */ /* 0x008fc80000000000 */
[----:B----4-:R-:W-:-:S04]  /*3650*/  FADD R20, R20, R3 ;  /* 0x0000000314147221 */ /* 0x010fc80000000000 */
[----:B-----5:R-:W-:-:S04]  /*3660*/  FADD R20, R20, R27 ;  /* 0x0000001b14147221 */ /* 0x020fc80000000000 */
[----:B------:R-:W-:-:S05]  /*3670*/  FMUL R9, R9, R20 ;  /* 0x0000001409097220 */ /* 0x000fca0000400000 */
[----:B------:R0:W-:Y:S01]  /*3680*/  REDG.E.ADD.F32.FTZ.RN.STRONG.GPU desc[UR6][R6.64], R9 ;  /* 0x00000009060079a6 */ /* 0x0001e2000c12f306 */
[----:B------:R-:W-:-:S07]  /*3690*/  VIADD R8, R8, 0x2 ;  /* 0x0000000208087836 */ /* 0x000fce0000000000 */
.L_x_58:
[----:B------:R-:W-:Y:S05]  /*36a0*/  @!P3 BRA `(.L_x_57) ;  /* 0x000000000070b947 */ /* 0x000fea0003800000 */
[----:B------:R-:W1:Y:S08]  /*36b0*/  LDC R20, c[0x0][0x384] ;  /* 0x0000e100ff147b82 */ /* 0x000e700000000800 */
[----:B------:R-:W2:Y:S01]  /*36c0*/  LDC.64 R4, c[0x0][0x390] ;  /* 0x0000e400ff047b82 */ /* 0x000ea20000000a00 */
[----:B-1-3--:R-:W-:-:S05]  /*36d0*/  IMAD R3, R8, R20, R19 ;  /* 0x0000001408037224 */ /* 0x00afca00078e0213 */
[C---:B------:R-:W-:Y:S01]  /*36e0*/  IADD3 R11, PT, PT, R3.reuse, R20, RZ ;  /* 0x00000014030b7210 */ /* 0x040fe20007ffe0ff */
[----:B--2---:R-:W-:-:S04]  /*36f0*/  IMAD.WIDE R2, R3, 0x4, R4 ;  /* 0x0000000403027825 */ /* 0x004fc800078e0204 */
[----:B------:R-:W-:Y:S01]  /*3700*/  IMAD.WIDE R10, R11, 0x4, R4 ;  /* 0x000000040b0a7825 */ /* 0x000fe200078e0204 */
[----:B------:R-:W2:Y:S04]  /*3710*/  LDG.E R18, desc[UR6][R2.64] ;  /* 0x0000000602127981 */ /* 0x000ea8000c1e1900 */
[----:B0-----:R-:W2:Y:S01]  /*3720*/  LDG.E R9, desc[UR6][R10.64] ;  /* 0x000000060a097981 */ /* 0x001ea2000c1e1900 */
        /* <DEDUP_REMOVED lines=9> */
[----:B------:R-:W4:Y:S04]  /*37c0*/  LDG.E R5, desc[UR6][R4.64] ;  /* 0x0000000604057981 */ /* 0x000f28000c1e1900 */
[----:B------:R-:W0:Y:S01]  /*37d0*/  LDG.E R11, desc[UR6][R10.64] ;  /* 0x000000060a0b7981 */ /* 0x000e22000c1e1900 */
[----:B------:R-:W-:-:S05]  /*37e0*/  IMAD.IADD R8, R8, 0x1, -R12 ;  /* 0x0000000108087824 */ /* 0x000fca00078e0a0c */
[----:B------:R-:W-:-:S04]  /*37f0*/  IABS R8, R8 ;  /* 0x0000000800087213 */ /* 0x000fc80000000000 */
[----:B------:R-:W-:Y:S01]  /*3800*/  I2FP.F32.S32 R8, R8 ;  /* 0x0000000800087245 */ /* 0x000fe20000201400 */
[----:B--2---:R-:W-:-:S04]  /*3810*/  FFMA R18, R18, -4, R19 ;  /* 0xc080000012127823 */ /* 0x004fc80000000013 */
[----:B---3--:R-:W-:-:S04]  /*3820*/  FADD R18, R18, R21 ;  /* 0x0000001512127221 */ /* 0x008fc80000000000 */
[----:B----4-:R-:W-:-:S04]  /*3830*/  FADD R18, R18, R5 ;  /* 0x0000000512127221 */ /* 0x010fc80000000000 */
[----:B0-----:R-:W-:-:S04]  /*3840*/  FADD R9, R18, R11 ;  /* 0x0000000b12097221 */ /* 0x001fc80000000000 */
[----:B------:R-:W-:-:S05]  /*3850*/  FMUL R9, R8, R9 ;  /* 0x0000000908097220 */ /* 0x000fca0000400000 */
[----:B------:R2:W-:Y:S02]  /*3860*/  REDG.E.ADD.F32.FTZ.RN.STRONG.GPU desc[UR6][R6.64], R9 ;  /* 0x00000009060079a6 */ /* 0x0005e4000c12f306 */
.L_x_57:
[----:B------:R-:W-:Y:S05]  /*3870*/  @!P1 BRA `(.L_x_59) ;  /* 0xfffffff400189947 */ /* 0x000fea000383ffff */
.L_x_54:
[----:B------:R-:W-:Y:S05]  /*3880*/  WARPSYNC.ALL ;  /* 0x0000000000007948 */ /* 0x000fea0003800000 */
[----:B------:R-:W-:Y:S01]  /*3890*/  BAR.SYNC.DEFER_BLOCKING 0x0 ;  /* 0x0000000000007b1d */ /* 0x000fe20000010000 */
[----:B------:R-:W-:-:S13]  /*38a0*/  ISETP.NE.AND P0, PT, R0, RZ, PT ;  /* 0x000000ff0000720c */ /* 0x000fda0003f05270 */
[----:B------:R-:W-:Y:S05]  /*38b0*/  @P0 EXIT ;  /* 0x000000000000094d */ /* 0x000fea0003800000 */
[----:B------:R-:W5:Y:S02]  /*38c0*/  LDC.64 R4, c[0x4][RZ] ;  /* 0x01000000ff047b82 */ /* 0x000f640000000a00 */
[----:B-----5:R-:W1:Y:S01]  /*38d0*/  LDG.E R4, desc[UR6][R4.64] ;  /* 0x0000000604047981 */ /* 0x020e62000c1e1900 */
[----:B------:R-:W-:Y:S01]  /*38e0*/  UMOV UR4, 0x33333333 ;  /* 0x3333333300047882 */ /* 0x000fe20000000000 */
[----:B------:R-:W-:Y:S01]  /*38f0*/  UMOV UR5, 0x4021b333 ;  /* 0x4021b33300057882 */ /* 0x000fe20000000000 */
[----:B------:R-:W-:Y:S01]  /*3900*/  MOV R0, 0x3940 ;  /* 0x0000394000007802 */ /* 0x000fe20000000f00 */
[----:B-1-3--:R-:W1:Y:S02]  /*3910*/  F2F.F64.F32 R2, R4 ;  /* 0x0000000400027310 */ /* 0x00ae640000201800 */
[----:B-1----:R-:W-:-:S11]  /*3920*/  DMUL R2, R2, -UR4 ;  /* 0x8000000402027c28 */ /* 0x002fd60008000000 */
[----:B0-2-4-:R-:W-:Y:S05]  /*3930*/  CALL.REL.NOINC `($_Z7computeiiPfS_S_$__internal_accurate_pow) ;  /* 0x0000000800c87944 */ /* 0x015fea0003c00000 */
[----:B------:R-:W0:Y:S01]  /*3940*/  LDCU UR4, c[0x3][URZ] ;  /* 0x00c00000ff0477ac */ /* 0x000e220008000800 */
[----:B------:R-:W-:Y:S01]  /*3950*/  MOV R8, 0x1 ;  /* 0x0000000100087802 */ /* 0x000fe20000000f00 */
[----:B------:R-:W-:Y:S01]  /*3960*/  UMOV UR5, 0x400921ca ;  /* 0x400921ca00057882 */ /* 0x000fe20000000000 */
[----:B0-----:R-:W-:-:S06]  /*3970*/  UIMAD UR4, UR4, 0x64, URZ ;  /* 0x00000064040478a4 */ /* 0x001fcc000f8e02ff */
[----:B------:R-:W-:Y:S01]  /*3980*/  I2FP.F32.S32 R4, UR4 ;  /* 0x0000000400047c45 */ /* 0x000fe20008201400 */
[----:B------:R-:W-:-:S05]  /*3990*/  UMOV UR4, 0xc083126f ;  /* 0xc083126f00047882 */ /* 0x000fca0000000000 */
[----:B------:R-:W0:Y:S08]  /*39a0*/  F2F.F64.F32 R4, R4 ;  /* 0x0000000400047310 */ /* 0x000e300000201800 */
[----:B0-----:R-:W0:Y:S02]  /*39b0*/  MUFU.RCP64H R9, R5 ;  /* 0x0000000500097308 */ /* 0x001e240000001800 */
[----:B0-----:R-:W-:-:S08]  /*39c0*/  DFMA R6, -R4, R8, 1 ;  /* 0x3ff000000406742b */ /* 0x001fd00000000108 */
[----:B------:R-:W-:Y:S01]  /*39d0*/  DFMA R10, R6, R6, R6 ;  /* 0x00000006060a722b */ /* 0x000fe20000000006 */
[----:B------:R-:W-:Y:S02]  /*39e0*/  IMAD.MOV.U32 R6, RZ, RZ, R12 ;  /* 0x000000ffff067224 */ /* 0x000fe400078e000c */
[----:B------:R-:W-:-:S05]  /*39f0*/  IMAD.MOV.U32 R7, RZ, RZ, R13 ;  /* 0x000000ffff077224 */ /* 0x000fca00078e000d */
[----:B------:R-:W-:Y:S02]  /*3a00*/  DFMA R10, R8, R10, R8 ;  /* 0x0000000a080a722b */ /* 0x000fe40000000008 */
[----:B------:R-:W-:-:S06]  /*3a10*/  DMUL R2, R2, R6 ;  /* 0x0000000602027228 */ /* 0x000fcc0000000000 */
[----:B------:R-:W-:Y:S02]  /*3a20*/  DFMA R8, -R4, R10, 1 ;  /* 0x3ff000000408742b */ /* 0x000fe4000000010a */
[----:B------:R-:W-:-:S06]  /*3a30*/  DMUL R6, R2, UR4 ;  /* 0x0000000402067c28 */ /* 0x000fcc0008000000 */
[----:B------:R-:W-:Y:S02]  /*3a40*/  DFMA R8, R10, R8, R10 ;  /* 0x000000080a08722b */ /* 0x000fe4000000000a */
[----:B------:R-:W-:-:S08]  /*3a50*/  DFMA R14, R2, UR4, R6 ;  /* 0x00000004020e7c2b */ /* 0x000fd00008000006 */
[----:B------:R-:W-:Y:S02]  /*3a60*/  DMUL R2, R14, R8 ;  /* 0x000000080e027228 */ /* 0x000fe40000000000 */
[----:B------:R-:W-:-:S06]  /*3a70*/  FSETP.GEU.AND P1, PT, |R15|, 6.5827683646048100446e-37, PT ;  /* 0x036000000f00780b */ /* 0x000fcc0003f2e200 */
[----:B------:R-:W-:-:S08]  /*3a80*/  DFMA R6, -R4, R2, R14 ;  /* 0x000000020406722b */ /* 0x000fd0000000010e */
[----:B------:R-:W-:-:S10]  /*3a90*/  DFMA R2, R8, R6, R2 ;  /* 0x000000060802722b */ /* 0x000fd40000000002 */
[----:B------:R-:W-:-:S05]  /*3aa0*/  FFMA R0, RZ, R5, R3 ;  /* 0x00000005ff007223 */ /* 0x000fca0000000003 */
[----:B------:R-:W-:-:S13]  /*3ab0*/  FSETP.GT.AND P0, PT, |R0|, 1.469367938527859385e-39, PT ;  /* 0x001000000000780b */ /* 0x000fda0003f04200 */
[----:B------:R-:W-:Y:S05]  /*3ac0*/  @P0 BRA P1, `(.L_x_60) ;  /* 0x0000000000100947 */ /* 0x000fea0000800000 */
[----:B------:R-:W-:-:S07]  /*3ad0*/  MOV R0, 0x3af0 ;  /* 0x00003af000007802 */ /* 0x000fce0000000f00 */
[----:B------:R-:W-:Y:S05]  /*3ae0*/  CALL.REL.NOINC `($__internal_0_$__cuda_sm20_div_rn_f64_full) ;  /* 0x0000000000187944 */ /* 0x000fea0003c00000 */
[----:B------:R-:W-:Y:S01]  /*3af0*/  MOV R2, R10 ;  /* 0x0000000a00027202 */ /* 0x000fe20000000f00 */
[----:B------:R-:W-:-:S07]  /*3b00*/  IMAD.MOV.U32 R3, RZ, RZ, R11 ;  /* 0x000000ffff037224 */ /* 0x000fce00078e000b */
.L_x_60:
[----:B------:R-:W0:Y:S01]  /*3b10*/  LDC.64 R4, c[0x4][RZ] ;  /* 0x01000000ff047b82 */ /* 0x000e220000000a00 */
[----:B------:R-:W0:Y:S02]  /*3b20*/  F2F.F32.F64 R3, R2 ;  /* 0x0000000200037310 */ /* 0x000e240000301000 */
[----:B0-----:R-:W-:Y:S01]  /*3b30*/  STG.E desc[UR6][R4.64], R3 ;  /* 0x0000000304007986 */ /* 0x001fe2000c101906 */
[----:B------:R-:W-:Y:S05]  /*3b40*/  EXIT ;  /* 0x000000000000794d */ /* 0x000fea0003800000 */
        .weak           $__internal_0_$__cuda_sm20_div_rn_f64_full
        .type           $__internal_0_$__cuda_sm20_div_rn_f64_full,@function
        .size           $__internal_0_$__cuda_sm20_div_rn_f64_full,($__internal_1_$__cuda_sm20_rcp_rn_f32_slowpath - $__internal_0_$__cuda_sm20_div_rn_f64_full)
$__internal_0_$__cuda_sm20_div_rn_f64_full:
[C---:B------:R-:W-:Y:S01]  /*3b50*/  FSETP.GEU.AND P0, PT, |R5|.reuse, 1.469367938527859385e-39, PT ;  /* 0x001000000500780b */ /* 0x040fe20003f0e200 */
[----:B------:R-:W-:Y:S01]  /*3b60*/  IMAD.MOV.U32 R18, RZ, RZ, 0x1ca00000 ;  /* 0x1ca00000ff127424 */ /* 0x000fe200078e00ff */
[C---:B------:R-:W-:Y:S02]  /*3b70*/  LOP3.LUT R2, R5.reuse, 0x800fffff, RZ, 0xc0, !PT ;  /* 0x800fffff05027812 */ /* 0x040fe400078ec0ff */
[----:B------:R-:W-:Y:S02]  /*3b80*/  MOV R6, 0x1 ;  /* 0x0000000100067802 */ /* 0x000fe40000000f00 */
[----:B------:R-:W-:Y:S01]  /*3b90*/  LOP3.LUT R3, R2, 0x3ff00000, RZ, 0xfc, !PT ;  /* 0x3ff0000002037812 */ /* 0x000fe200078efcff */
[----:B------:R-:W-:Y:S01]  /*3ba0*/  IMAD.MOV.U32 R2, RZ, RZ, R4 ;  /* 0x000000ffff027224 */ /* 0x000fe200078e0004 */
[----:B------:R-:W-:-:S05]  /*3bb0*/  LOP3.LUT R16, R5, 0x7ff00000, RZ, 0xc0, !PT ;  /* 0x7ff0000005107812 */ /* 0x000fca00078ec0ff */
[----:B------:R-:W-:-:S06]  /*3bc0*/  @!P0 DMUL R2, R4, 8.98846567431157953865e+307 ;  /* 0x7fe0000004028828 */ /* 0x000fcc0000000000 */
[----:B------:R-:W0:Y:S02]  /*3bd0*/  MUFU.RCP64H R7, R3 ;  /* 0x0000000300077308 */ /* 0x000e240000001800 */
[----:B0-----:R-:W-:-:S08]  /*3be0*/  DFMA R8, R6, -R2, 1 ;  /* 0x3ff000000608742b */ /* 0x001fd00000000802 */
[----:B------:R-:W-:-:S08]  /*3bf0*/  DFMA R8, R8, R8, R8 ;  /* 0x000000080808722b */ /* 0x000fd00000000008 */
[----:B------:R-:W-:Y:S01]  /*3c00*/  DFMA R12, R6, R8, R6 ;  /* 0x00000008060c722b */ /* 0x000fe20000000006 */
[----:B------:R-:W-:Y:S01]  /*3c10*/  MOV R7, R15 ;  /* 0x0000000f00077202 */ /* 0x000fe20000000f00 */
[----:B------:R-:W-:-:S03]  /*3c20*/  IMAD.MOV.U32 R6, RZ, RZ, R14 ;  /* 0x000000ffff067224 */ /* 0x000fc600078e000e */
[----:B------:R-:W-:Y:S01]  /*3c30*/  LOP3.LUT R19, R7, 0x7ff00000, RZ, 0xc0, !PT ;  /* 0x7ff0000007137812 */ /* 0x000fe200078ec0ff */
[----:B------:R-:W-:Y:S02]  /*3c40*/  IMAD.MOV.U32 R8, RZ, RZ, R6 ;  /* 0x000000ffff087224 */ /* 0x000fe400078e0006 */
[C---:B------:R-:W-:Y:S01]  /*3c50*/  DFMA R10, R12.reuse, -R2, 1 ;  /* 0x3ff000000c0a742b */ /* 0x040fe20000000802 */
[----:B------:R-:W-:Y:S02]  /*3c60*/  ISETP.GE.U32.AND P1, PT, R19, R16, PT ;  /* 0x000000101300720c */ /* 0x000fe40003f26070 */
[----:B------:R-:W-:Y:S02]  /*3c70*/  MOV R17, R19 ;  /* 0x0000001300117202 */ /* 0x000fe40000000f00 */
[----:B------:R-:W-:Y:S02]  /*3c80*/  SEL R9, R18, 0x63400000, !P1 ;  /* 0x6340000012097807 */ /* 0x000fe40004800000 */
[----:B------:R-:W-:Y:S01]  /*3c90*/  FSETP.GEU.AND P1, PT, |R7|, 1.469367938527859385e-39, PT ;  /* 0x001000000700780b */ /* 0x000fe20003f2e200 */
[----:B------:R-:W-:Y:S01]  /*3ca0*/  DFMA R12, R12, R10, R12 ;  /* 0x0000000a0c0c722b */ /* 0x000fe2000000000c */
[----:B------:R-:W-:-:S11]  /*3cb0*/  LOP3.LUT R9, R9, 0x800fffff, R7, 0xf8, !PT ;  /* 0x800fffff09097812 */ /* 0x000fd600078ef807 */
[----:B------:R-:W-:Y:S05]  /*3cc0*/  @P1 BRA `(.L_x_61) ;  /* 0x0000000000201947 */ /* 0x000fea0003800000 */
[----:B------:R-:W-:-:S04]  /*3cd0*/  LOP3.LUT R10, R5, 0x7ff00000, RZ, 0xc0, !PT ;  /* 0x7ff00000050a7812 */ /* 0x000fc800078ec0ff */
[----:B------:R-:W-:Y:S02]  /*3ce0*/  ISETP.GE.U32.AND P1, PT, R19, R10, PT ;  /* 0x0000000a1300720c */ /* 0x000fe40003f26070 */
[----:B------:R-:W-:Y:S02]  /*3cf0*/  MOV R10, RZ ;  /* 0x000000ff000a7202 */ /* 0x000fe40000000f00 */
[----:B------:R-:W-:-:S04]  /*3d00*/  SEL R11, R18, 0x63400000, !P1 ;  /* 0x63400000120b7807 */ /* 0x000fc80004800000 */
[----:B------:R-:W-:-:S04]  /*3d10*/  LOP3.LUT R11, R11, 0x80000000, R7, 0xf8, !PT ;  /* 0x800000000b0b7812 */ /* 0x000fc800078ef807 */
[----:B------:R-:W-:-:S06]  /*3d20*/  LOP3.LUT R11, R11, 0x100000, RZ, 0xfc, !PT ;  /* 0x001000000b0b7812 */ /* 0x000fcc00078efcff */
[----:B------:R-:W-:-:S10]  /*3d30*/  DFMA R8, R8, 2, -R10 ;  /* 0x400000000808782b */ /* 0x000fd4000000080a */
[----:B------:R-:W-:-:S07]  /*3d40*/  LOP3.LUT R17, R9, 0x7ff00000, RZ, 0xc0, !PT ;  /* 0x7ff0000009117812 */ /* 0x000fce00078ec0ff */
.L_x_61:
[----:B------:R-:W-:Y:S01]  /*3d50*/  VIADD R20, R17, 0xffffffff ;  /* 0xffffffff11147836 */ /* 0x000fe20000000000 */
[----:B------:R-:W-:Y:S01]  /*3d60*/  @!P0 LOP3.LUT R16, R3, 0x7ff00000, RZ, 0xc0, !PT ;  /* 0x7ff0000003108812 */ /* 0x000fe200078ec0ff */
[----:B------:R-:W-:-:S03]  /*3d70*/  DMUL R10, R12, R8 ;  /* 0x000000080c0a7228 */ /* 0x000fc60000000000 */
[----:B------:R-:W-:Y:S02]  /*3d80*/  IADD3 R21, PT, PT, R16, -0x1, RZ ;  /* 0xffffffff10157810 */ /* 0x000fe40007ffe0ff */
[----:B------:R-:W-:-:S03]  /*3d90*/  ISETP.GT.U32.AND P0, PT, R20, 0x7feffffe, PT ;  /* 0x7feffffe1400780c */ /* 0x000fc60003f04070 */
[----:B------:R-:W-:Y:S01]  /*3da0*/  DFMA R14, R10, -R2, R8 ;  /* 0x800000020a0e722b */ /* 0x000fe20000000008 */
[----:B------:R-:W-:-:S07]  /*3db0*/  ISETP.GT.U32.OR P0, PT, R21, 0x7feffffe, P0 ;  /* 0x7feffffe1500780c */ /* 0x000fce0000704470 */
[----:B------:R-:W-:-:S06]  /*3dc0*/  DFMA R12, R12, R14, R10 ;  /* 0x0000000e0c0c722b */ /* 0x000fcc000000000a */
[----:B------:R-:W-:Y:S05]  /*3dd0*/  @P0 BRA `(.L_x_62) ;  /* 0x00000000006c0947 */ /* 0x000fea0003800000 */
[----:B------:R-:W-:-:S04]  /*3de0*/  LOP3.LUT R10, R5, 0x7ff00000, RZ, 0xc0, !PT ;  /* 0x7ff00000050a7812 */ /* 0x000fc800078ec0ff */
[CC--:B------:R-:W-:Y:S02]  /*3df0*/  VIADDMNMX R6, R19.reuse, -R10.reuse, 0xb9600000, !PT ;  /* 0xb960000013067446 */ /* 0x0c0fe4000780090a */
[----:B------:R-:W-:Y:S02]  /*3e00*/  ISETP.GE.U32.AND P0, PT, R19, R10, PT ;  /* 0x0000000a1300720c */ /* 0x000fe40003f06070 */
[----:B------:R-:W-:Y:S02]  /*3e10*/  VIMNMX R6, PT, PT, R6, 0x46a00000, PT ;  /* 0x46a0000006067848 */ /* 0x000fe40003fe0100 */
[----:B------:R-:W-:-:S05]  /*3e20*/  SEL R7, R18, 0x63400000, !P0 ;  /* 0x6340000012077807 */ /* 0x000fca0004000000 */
[----:B------:R-:W-:Y:S02]  /*3e30*/  IMAD.IADD R14, R6, 0x1, -R7 ;  /* 0x00000001060e7824 */ /* 0x000fe400078e0a07 */
[----:B------:R-:W-:-:S03]  /*3e40*/  IMAD.MOV.U32 R6, RZ, RZ, RZ ;  /* 0x000000ffff067224 */ /* 0x000fc600078e00ff */
[----:B------:R-:W-:-:S06]  /*3e50*/  IADD3 R7, PT, PT, R14, 0x7fe00000, RZ ;  /* 0x7fe000000e077810 */ /* 0x000fcc0007ffe0ff */
[----:B------:R-:W-:-:S10]  /*3e60*/  DMUL R10, R12, R6 ;  /* 0x000000060c0a7228 */ /* 0x000fd40000000000 */
[----:B------:R-:W-:-:S13]  /*3e70*/  FSETP.GTU.AND P0, PT, |R11|, 1.469367938527859385e-39, PT ;  /* 0x001000000b00780b */ /* 0x000fda0003f0c200 */
[----:B------:R-:W-:Y:S05]  /*3e80*/  @P0 BRA `(.L_x_63) ;  /* 0x0000000000940947 */ /* 0x000fea0003800000 */
[----:B------:R-:W-:Y:S01]  /*3e90*/  DFMA R2, R12, -R2, R8 ;  /* 0x800000020c02722b */ /* 0x000fe20000000008 */
[----:B------:R-:W-:-:S09]  /*3ea0*/  MOV R6, RZ ;  /* 0x000000ff00067202 */ /* 0x000fd20000000f00 */
[C---:B------:R-:W-:Y:S02]  /*3eb0*/  FSETP.NEU.AND P0, PT, R3.reuse, RZ, PT ;  /* 0x000000ff0300720b */ /* 0x040fe40003f0d000 */
[----:B------:R-:W-:-:S04]  /*3ec0*/  LOP3.LUT R5, R3, 0x80000000, R5, 0x48, !PT ;  /* 0x8000000003057812 */ /* 0x000fc800078e4805 */
[----:B------:R-:W-:-:S07]  /*3ed0*/  LOP3.LUT R7, R5, R7, RZ, 0xfc, !PT ;  /* 0x0000000705077212 */ /* 0x000fce00078efcff */
[----:B------:R-:W-:Y:S05]  /*3ee0*/  @!P0 BRA `(.L_x_63) ;  /* 0x00000000007c8947 */ /* 0x000fea0003800000 */
[----:B------:R-:W-:Y:S01]  /*3ef0*/  IMAD.MOV R3, RZ, RZ, -R14 ;  /* 0x000000ffff037224 */ /* 0x000fe200078e0a0e */
[----:B------:R-:W-:Y:S01]  /*3f00*/  MOV R2, RZ ;  /* 0x000000ff00027202 */ /* 0x000fe20000000f00 */
[----:B------:R-:W-:-:S05]  /*3f10*/  DMUL.RP R6, R12, R6 ;  /* 0x000000060c067228 */ /* 0x000fca0000008000 */
[----:B------:R-:W-:-:S05]  /*3f20*/  DFMA R2, R10, -R2, R12 ;  /* 0x800000020a02722b */ /* 0x000fca000000000c */
[----:B------:R-:W-:Y:S02]  /*3f30*/  LOP3.LUT R5, R7, R5, RZ, 0x3c, !PT ;  /* 0x0000000507057212 */ /* 0x000fe400078e3cff */
[----:B------:R-:W-:-:S04]  /*3f40*/  IADD3 R2, PT, PT, -R14, -0x43300000, RZ ;  /* 0xbcd000000e027810 */ /* 0x000fc80007ffe1ff */
[----:B------:R-:W-:-:S04]  /*3f50*/  FSETP.NEU.AND P0, PT, |R3|, R2, PT ;  /* 0x000000020300720b */ /* 0x000fc80003f0d200 */
[----:B------:R-:W-:Y:S02]  /*3f60*/  FSEL R10, R6, R10, !P0 ;  /* 0x0000000a060a7208 */ /* 0x000fe40004000000 */
[----:B------:R-:W-:Y:S01]  /*3f70*/  FSEL R11, R5, R11, !P0 ;  /* 0x0000000b050b7208 */ /* 0x000fe20004000000 */
[----:B------:R-:W-:Y:S06]  /*3f80*/  BRA `(.L_x_63) ;  /* 0x0000000000547947 */ /* 0x000fec0003800000 */
.L_x_62:
[----:B------:R-:W-:-:S14]  /*3f90*/  DSETP.NAN.AND P0, PT, R6, R6, PT ;  /* 0x000000060600722a */ /* 0x000fdc0003f08000 */
[----:B------:R-:W-:Y:S05]  /*3fa0*/  @P0 BRA `(.L_x_64) ;  /* 0x0000000000440947 */ /* 0x000fea0003800000 */
[----:B------:R-:W-:-:S14]  /*3fb0*/  DSETP.NAN.AND P0, PT, R4, R4, PT ;  /* 0x000000040400722a */ /* 0x000fdc0003f08000 */
[----:B------:R-:W-:Y:S05]  /*3fc0*/  @P0 BRA `(.L_x_65) ;  /* 0x0000000000300947 */ /* 0x000fea0003800000 */
[----:B------:R-:W-:Y:S01]  /*3fd0*/  ISETP.NE.AND P0, PT, R17, R16, PT ;  /* 0x000000101100720c */ /* 0x000fe20003f05270 */
[----:B------:R-:W-:Y:S01]  /*3fe0*/  IMAD.MOV.U32 R10, RZ, RZ, 0x0 ;  /* 0x00000000ff0a7424 */ /* 0x000fe200078e00ff */
[----:B------:R-:W-:-:S11]  /*3ff0*/  MOV R11, 0xfff80000 ;  /* 0xfff80000000b7802 */ /* 0x000fd60000000f00 */
[----:B------:R-:W-:Y:S05]  /*4000*/  @!P0 BRA `(.L_x_63) ;  /* 0x0000000000348947 */ /* 0x000fea0003800000 */
[----:B------:R-:W-:Y:S02]  /*4010*/  ISETP.NE.AND P0, PT, R17, 0x7ff00000, PT ;  /* 0x7ff000001100780c */ /* 0x000fe40003f05270 */
[----:B------:R-:W-:Y:S02]  /*4020*/  LOP3.LUT R11, R7, 0x80000000, R5, 0x48, !PT ;  /* 0x80000000070b7812 */ /* 0x000fe400078e4805 */
[----:B------:R-:W-:-:S13]  /*4030*/  ISETP.EQ.OR P0, PT, R16, RZ, !P0 ;  /* 0x000000ff1000720c */ /* 0x000fda0004702670 */
[----:B------:R-:W-:Y:S01]  /*4040*/  @P0 LOP3.LUT R2, R11, 0x7ff00000, RZ, 0xfc, !PT ;  /* 0x7ff000000b020812 */ /* 0x000fe200078efcff */
[----:B------:R-:W-:Y:S01]  /*4050*/  @!P0 IMAD.MOV.U32 R10, RZ, RZ, RZ ;  /* 0x000000ffff0a8224 */ /* 0x000fe200078e00ff */
[----:B------:R-:W-:-:S03]  /*4060*/  @P0 MOV R10, RZ ;  /* 0x000000ff000a0202 */ /* 0x000fc60000000f00 */
[----:B------:R-:W-:Y:S01]  /*4070*/  @P0 IMAD.MOV.U32 R11, RZ, RZ, R2 ;  /* 0x000000ffff0b0224 */ /* 0x000fe200078e0002 */
[----:B------:R-:W-:Y:S06]  /*4080*/  BRA `(.L_x_63) ;  /* 0x0000000000147947 */ /* 0x000fec0003800000 */
.L_x_65:
[----:B------:R-:W-:Y:S02]  /*4090*/  LOP3.LUT R11, R5, 0x80000, RZ, 0xfc, !PT ;  /* 0x00080000050b7812 */ /* 0x000fe400078efcff */
[----:B------:R-:W-:Y:S01]  /*40a0*/  MOV R10, R4 ;  /* 0x00000004000a7202 */ /* 0x000fe20000000f00 */
[----:B------:R-:W-:Y:S06]  /*40b0*/  BRA `(.L_x_63) ;  /* 0x0000000000087947 */ /* 0x000fec0003800000 */
.L_x_64:
[----:B------:R-:W-:Y:S01]  /*40c0*/  LOP3.LUT R11, R7, 0x80000, RZ, 0xfc, !PT ;  /* 0x00080000070b7812 */ /* 0x000fe200078efcff */
[----:B------:R-:W-:-:S07]  /*40d0*/  IMAD.MOV.U32 R10, RZ, RZ, R6 ;  /* 0x000000ffff0a7224 */ /* 0x000fce00078e0006 */
.L_x_63:
[----:B------:R-:W-:Y:S01]  /*40e0*/  MOV R2, R0 ;  /* 0x0000000000027202 */ /* 0x000fe20000000f00 */
[----:B------:R-:W-:-:S04]  /*40f0*/  IMAD.MOV.U32 R3, RZ, RZ, 0x0 ;  /* 0x00000000ff037424 */ /* 0x000fc800078e00ff */
[----:B------:R-:W-:Y:S05]  /*4100*/  RET.REL.NODEC R2 `(_Z7computeiiPfS_S_) ;  /* 0xffffffbc02bc7950 */ /* 0x000fea0003c3ffff */
        .weak           $__internal_1_$__cuda_sm20_rcp_rn_f32_slowpath
        .type           $__internal_1_$__cuda_sm20_rcp_rn_f32_slowpath,@function
        .size           $__internal_1_$__cuda_sm20_rcp_rn_f32_slowpath,($_Z7computeiiPfS_S_$__internal_accurate_pow - $__internal_1_$__cuda_sm20_rcp_rn_f32_slowpath)
$__internal_1_$__cuda_sm20_rcp_rn_f32_slowpath:
[----:B------:R-:W-:Y:S01]  /*4110*/  SHF.L.U32 R4, R3, 0x1, RZ ;  /* 0x0000000103047819 */ /* 0x000fe200000006ff */
[----:B------:R-:W-:Y:S03]  /*4120*/  BSSY.RECONVERGENT B1, `(.L_x_66) ;  /* 0x0000030000017945 */ /* 0x000fe60003800200 */
[----:B------:R-:W-:-:S04]  /*4130*/  SHF.R.U32.HI R4, RZ, 0x18, R4 ;  /* 0x00000018ff047819 */ /* 0x000fc80000011604 */
[----:B------:R-:W-:-:S13]  /*4140*/  ISETP.NE.U32.AND P0, PT, R4, RZ, PT ;  /* 0x000000ff0400720c */ /* 0x000fda0003f05070 */
[----:B------:R-:W-:Y:S05]  /*4150*/  @P0 BRA `(.L_x_67) ;  /* 0x0000000000280947 */ /* 0x000fea0003800000 */
[----:B------:R-:W-:-:S05]  /*4160*/  IMAD.SHL.U32 R4, R3, 0x2, RZ ;  /* 0x0000000203047824 */ /* 0x000fca00078e00ff */
[----:B------:R-:W-:-:S13]  /*4170*/  ISETP.NE.AND P0, PT, R4, RZ, PT ;  /* 0x000000ff0400720c */ /* 0x000fda0003f05270 */
[----:B------:R-:W-:Y:S01]  /*4180*/  @P0 FFMA R26, R3, 1.84467440737095516160e+19, RZ ;  /* 0x5f800000031a0823 */ /* 0x000fe200000000ff */
[----:B------:R-:W-:Y:S08]  /*4190*/  @!P0 MUFU.RCP R19, R3 ;  /* 0x0000000300138308 */ /* 0x000ff00000001000 */
[----:B------:R-:W0:Y:S02]  /*41a0*/  @P0 MUFU.RCP R27, R26 ;  /* 0x0000001a001b0308 */ /* 0x000e240000001000 */
[----:B0-----:R-:W-:-:S04]  /*41b0*/  @P0 FFMA R4, R26, R27, -1 ;  /* 0xbf8000001a040423 */ /* 0x001fc8000000001b */
[----:B------:R-:W-:-:S04]  /*41c0*/  @P0 FADD.FTZ R4, -R4, -RZ ;  /* 0x800000ff04040221 */ /* 0x000fc80000010100 */
[----:B------:R-:W-:-:S04]  /*41d0*/  @P0 FFMA R4, R27, R4, R27 ;  /* 0x000000041b040223 */ /* 0x000fc8000000001b */
[----:B------:R-:W-:Y:S01]  /*41e0*/  @P0 FFMA R19, R4, 1.84467440737095516160e+19, RZ ;  /* 0x5f80000004130823 */ /* 0x000fe200000000ff */
[----:B------:R-:W-:Y:S06]  /*41f0*/  BRA `(.L_x_68) ;  /* 0x0000000000887947 */ /* 0x000fec0003800000 */
.L_x_67:
[----:B------:R-:W-:-:S04]  /*4200*/  IADD3 R19, PT, PT, R4, -0xfd, RZ ;  /* 0xffffff0304137810 */ /* 0x000fc80007ffe0ff */
[----:B------:R-:W-:-:S13]  /*4210*/  ISETP.GT.U32.AND P0, PT, R19, 0x1, PT ;  /* 0x000000011300780c */ /* 0x000fda0003f04070 */
[----:B------:R-:W-:Y:S05]  /*4220*/  @P0 BRA `(.L_x_69) ;  /* 0x0000000000780947 */ /* 0x000fea0003800000 */
[----:B------:R-:W-:Y:S01]  /*4230*/  LOP3.LUT R26, R3, 0x7fffff, RZ, 0xc0, !PT ;  /* 0x007fffff031a7812 */ /* 0x000fe200078ec0ff */
[----:B------:R-:W-:-:S03]  /*4240*/  IMAD.MOV.U32 R30, RZ, RZ, 0x3 ;  /* 0x00000003ff1e7424 */ /* 0x000fc600078e00ff */
[----:B------:R-:W-:Y:S02]  /*4250*/  LOP3.LUT R27, R26, 0x3f800000, RZ, 0xfc, !PT ;  /* 0x3f8000001a1b7812 */ /* 0x000fe400078efcff */
[----:B------:R-:W-:Y:S02]  /*4260*/  SHF.L.U32 R31, R30, R19, RZ ;  /* 0x000000131e1f7219 */ /* 0x000fe400000006ff */
[----:B------:R-:W0:Y:S02]  /*4270*/  MUFU.RCP R26, R27 ;  /* 0x0000001b001a7308 */ /* 0x000e240000001000 */
[----:B0-----:R-:W-:-:S04]  /*4280*/  FFMA R28, R27, R26, -1 ;  /* 0xbf8000001b1c7423 */ /* 0x001fc8000000001a */
[----:B------:R-:W-:-:S04]  /*4290*/  FADD.FTZ R29, -R28, -RZ ;  /* 0x800000ff1c1d7221 */ /* 0x000fc80000010100 */
[CCC-:B------:R-:W-:Y:S01]  /*42a0*/  FFMA.RM R28, R26.reuse, R29.reuse, R26.reuse ;  /* 0x0000001d1a1c7223 */ /* 0x1c0fe2000000401a */
[----:B------:R-:W-:-:S04]  /*42b0*/  FFMA.RP R29, R26, R29, R26 ;  /* 0x0000001d1a1d7223 */ /* 0x000fc8000000801a */
[C---:B------:R-:W-:Y:S02]  /*42c0*/  LOP3.LUT R26, R28.reuse, 0x7fffff, RZ, 0xc0, !PT ;  /* 0x007fffff1c1a7812 */ /* 0x040fe400078ec0ff */
[----:B------:R-:W-:Y:S02]  /*42d0*/  FSETP.NEU.FTZ.AND P0, PT, R28, R29, PT ;  /* 0x0000001d1c00720b */ /* 0x000fe40003f1d000 */
[----:B------:R-:W-:Y:S02]  /*42e0*/  LOP3.LUT R26, R26, 0x800000, RZ, 0xfc, !PT ;  /* 0x008000001a1a7812 */ /* 0x000fe400078efcff */
[----:B------:R-:W-:Y:S02]  /*42f0*/  SEL R28, RZ, 0xffffffff, !P0 ;  /* 0xffffffffff1c7807 */ /* 0x000fe40004000000 */
[----:B------:R-:W-:Y:S02]  /*4300*/  LOP3.LUT R30, R31, R26, RZ, 0xc0, !PT ;  /* 0x0000001a1f1e7212 */ /* 0x000fe400078ec0ff */
[----:B------:R-:W-:-:S02]  /*4310*/  IADD3 R28, PT, PT, -R28, RZ, RZ ;  /* 0x000000ff1c1c7210 */ /* 0x000fc40007ffe1ff */
[-C--:B------:R-:W-:Y:S02]  /*4320*/  SHF.R.U32.HI R30, RZ, R19.reuse, R30 ;  /* 0x00000013ff1e7219 */ /* 0x080fe4000001161e */
[----:B------:R-:W-:Y:S02]  /*4330*/  LOP3.LUT P1, RZ, R28, R19, R26, 0xf8, !PT ;  /* 0x000000131cff7212 */ /* 0x000fe4000782f81a */
[C---:B------:R-:W-:Y:S02]  /*4340*/  LOP3.LUT P0, RZ, R30.reuse, 0x1, RZ, 0xc0, !PT ;  /* 0x000000011eff7812 */ /* 0x040fe4000780c0ff */
[----:B------:R-:W-:-:S04]  /*4350*/  LOP3.LUT P2, RZ, R30, 0x2, RZ, 0xc0, !PT ;  /* 0x000000021eff7812 */ /* 0x000fc8000784c0ff */
[----:B------:R-:W-:Y:S02]  /*4360*/  PLOP3.LUT P0, PT, P0, P1, P2, 0xe0, 0x0 ;  /* 0x000000000000781c */ /* 0x000fe40000703c20 */
[----:B------:R-:W-:Y:S02]  /*4370*/  LOP3.LUT P1, RZ, R3, 0x7fffff, RZ, 0xc0, !PT ;  /* 0x007fffff03ff7812 */ /* 0x000fe4000782c0ff */
[----:B------:R-:W-:-:S05]  /*4380*/  SEL R19, RZ, 0x1, !P0 ;  /* 0x00000001ff137807 */ /* 0x000fca0004000000 */
[----:B------:R-:W-:-:S05]  /*4390*/  IMAD.MOV R19, RZ, RZ, -R19 ;  /* 0x000000ffff137224 */ /* 0x000fca00078e0a13 */
[----:B------:R-:W-:Y:S02]  /*43a0*/  ISETP.GE.AND P0, PT, R19, RZ, PT ;  /* 0x000000ff1300720c */ /* 0x000fe40003f06270 */
[----:B------:R-:W-:-:S04]  /*43b0*/  IADD3 R19, PT, PT, R4, -0xfc, RZ ;  /* 0xffffff0404137810 */ /* 0x000fc80007ffe0ff */
[----:B------:R-:W-:-:S07]  /*43c0*/  SHF.R.U32.HI R26, RZ, R19, R26 ;  /* 0x00000013ff1a7219 */ /* 0x000fce000001161a */
[----:B------:R-:W-:-:S05]  /*43d0*/  @!P0 VIADD R26, R26, 0x1 ;  /* 0x000000011a1a8836 */ /* 0x000fca0000000000 */
[----:B------:R-:W-:-:S04]  /*43e0*/  @!P1 SHF.L.U32 R26, R26, 0x1, RZ ;  /* 0x000000011a1a9819 */ /* 0x000fc800000006ff */
[----:B------:R-:W-:Y:S01]  /*43f0*/  LOP3.LUT R19, R26, 0x80000000, R3, 0xf8, !PT ;  /* 0x800000001a137812 */ /* 0x000fe200078ef803 */
[----:B------:R-:W-:Y:S06]  /*4400*/  BRA `(.L_x_68) ;  /* 0x0000000000047947 */ /* 0x000fec0003800000 */
.L_x_69:
[----:B------:R0:W1:Y:S02]  /*4410*/  MUFU.RCP R19, R3 ;  /* 0x0000000300137308 */ /* 0x0000640000001000 */
.L_x_68:
[----:B------:R-:W-:Y:S05]  /*4420*/  BSYNC.RECONVERGENT B1 ;  /* 0x0000000000017941 */ /* 0x000fea0003800200 */
.L_x_66:
[----:B01----:R-:W-:Y:S02]  /*4430*/  IMAD.MOV.U32 R3, RZ, RZ, R19 ;  /* 0x000000ffff037224 */ /* 0x003fe400078e0013 */
[----:B------:R-:W-:-:S04]  /*4440*/  HFMA2 R19, -RZ, RZ, 0, 0 ;  /* 0x00000000ff137431 */ /* 0x000fc800000001ff */
[----:B------:R-:W-:Y:S05]  /*4450*/  RET.REL.NODEC R18 `(_Z7computeiiPfS_S_) ;  /* 0xffffffb812e87950 */ /* 0x000fea0003c3ffff */
        .type           $_Z7computeiiPfS_S_$__internal_accurate_pow,@function
        .size           $_Z7computeiiPfS_S_$__internal_accurate_pow,(.L_x_74 - $_Z7computeiiPfS_S_$__internal_accurate_pow)
$_Z7computeiiPfS_S_$__internal_accurate_pow:
[----:B------:R-:W0:Y:S01]  /*4460*/  MUFU.RCP64H R7, 2.25 ;  /* 0x4002000000077908 */ /* 0x000e220000001800 */
[----:B------:R-:W-:Y:S01]  /*4470*/  IMAD.MOV.U32 R4, RZ, RZ, 0x0 ;  /* 0x00000000ff047424 */ /* 0x000fe200078e00ff */
[----:B------:R-:W-:Y:S01]  /*4480*/  MOV R5, 0x40020000 ;  /* 0x4002000000057802 */ /* 0x000fe20000000f00 */
[----:B------:R-:W-:Y:S01]  /*4490*/  IMAD.MOV.U32 R6, RZ, RZ, RZ ;  /* 0x000000ffff067224 */ /* 0x000fe200078e00ff */
[----:B------:R-:W-:Y:S01]  /*44a0*/  MOV R8, 0x41ad3b5a ;  /* 0x41ad3b5a00087802 */ /* 0x000fe20000000f00 */
[----:B------:R-:W-:Y:S01]  /*44b0*/  IMAD.MOV.U32 R9, RZ, RZ, 0x3ed0f5d2 ;  /* 0x3ed0f5d2ff097424 */ /* 0x000fe200078e00ff */
[----:B------:R-:W-:Y:S01]  /*44c0*/  UMOV UR4, 0x7d2cafe2 ;  /* 0x7d2cafe200047882 */ /* 0x000fe20000000000 */
[----:B------:R-:W-:Y:S02]  /*44d0*/  UMOV UR5, 0x3eb0f5ff ;  /* 0x3eb0f5ff00057882 */ /* 0x000fe40000000000 */
[----:B0-----:R-:W-:-:S08]  /*44e0*/  DFMA R4, R6, -R4, 1 ;  /* 0x3ff000000604742b */ /* 0x001fd00000000804 */
[----:B------:R-:W-:-:S08]  /*44f0*/  DFMA R4, R4, R4, R4 ;  /* 0x000000040404722b */ /* 0x000fd00000000004 */
[----:B------:R-:W-:-:S08]  /*4500*/  DFMA R6, R6, R4, R6 ;  /* 0x000000040606722b */ /* 0x000fd00000000006 */
[----:B------:R-:W-:-:S08]  /*4510*/  DMUL R4, R6, 0.25 ;  /* 0x3fd0000006047828 */ /* 0x000fd00000000000 */
[----:B------:R-:W-:-:S08]  /*4520*/  DFMA R4, R6, 0.25, R4 ;  /* 0x3fd000000604782b */ /* 0x000fd00000000004 */
[C---:B------:R-:W-:Y:S02]  /*4530*/  DMUL R12, R4.reuse, R4 ;  /* 0x00000004040c7228 */ /* 0x040fe40000000000 */
[----:B------:R-:W-:-:S06]  /*4540*/  DADD R10, -R4, 0.25 ;  /* 0x3fd00000040a7429 */ /* 0x000fcc0000000100 */
[----:B------:R-:W-:Y:S01]  /*4550*/  DFMA R8, R12, UR4, R8 ;  /* 0x000000040c087c2b */ /* 0x000fe20008000008 */
[----:B------:R-:W-:Y:S01]  /*4560*/  UMOV UR4, 0x75488a3f ;  /* 0x75488a3f00047882 */ /* 0x000fe20000000000 */
[----:B------:R-:W-:Y:S01]  /*4570*/  UMOV UR5, 0x3ef3b20a ;  /* 0x3ef3b20a00057882 */ /* 0x000fe20000000000 */
[----:B------:R-:W-:Y:S02]  /*4580*/  DADD R16, R10, R10 ;  /* 0x000000000a107229 */ /* 0x000fe4000000000a */
[----:B------:R-:W-:-:S03]  /*4590*/  DMUL R10, R4, R4 ;  /* 0x00000004040a7228 */ /* 0x000fc60000000000 */
[----:B------:R-:W-:Y:S01]  /*45a0*/  DFMA R8, R12, R8, UR4 ;  /* 0x000000040c087e2b */ /* 0x000fe20008000008 */
[----:B------:R-:W-:Y:S01]  /*45b0*/  UMOV UR4, 0xe4faecd5 ;  /* 0xe4faecd500047882 */ /* 0x000fe20000000000 */
[----:B------:R-:W-:Y:S01]  /*45c0*/  UMOV UR5, 0x3f1745cd ;  /* 0x3f1745cd00057882 */ /* 0x000fe20000000000 */
[----:B------:R-:W-:-:S05]  /*45d0*/  DFMA R16, -R4, 0.25, R16 ;  /* 0x3fd000000410782b */ /* 0x000fca0000000110 */
[----:B------:R-:W-:Y:S01]  /*45e0*/  DFMA R8, R12, R8, UR4 ;  /* 0x000000040c087e2b */ /* 0x000fe20008000008 */
[----:B------:R-:W-:Y:S01]  /*45f0*/  UMOV UR4, 0x258a578b ;  /* 0x258a578b00047882 */ /* 0x000fe20000000000 */
[----:B------:R-:W-:Y:S01]  /*4600*/  UMOV UR5, 0x3f3c71c7 ;  /* 0x3f3c71c700057882 */ /* 0x000fe20000000000 */
[----:B------:R-:W-:Y:S02]  /*4610*/  DMUL R6, R6, R16 ;  /* 0x0000001006067228 */ /* 0x000fe40000000000 */
[----:B------:R-:W-:-:S03]  /*4620*/  DFMA R16, R4, R4, -R10 ;  /* 0x000000040410722b */ /* 0x000fc6000000080a */
[----:B------:R-:W-:Y:S01]  /*4630*/  DFMA R8, R12, R8, UR4 ;  /* 0x000000040c087e2b */ /* 0x000fe20008000008 */
[----:B------:R-:W-:Y:S01]  /*4640*/  UMOV UR4, 0x9242b910 ;  /* 0x9242b91000047882 */ /* 0x000fe20000000000 */
[----:B------:R-:W-:-:S03]  /*4650*/  UMOV UR5, 0x3f624924 ;  /* 0x3f62492400057882 */ /* 0x000fc60000000000 */
[----:B------:R-:W-:Y:S01]  /*4660*/  IADD3 R21, PT, PT, R7, 0x100000, RZ ;  /* 0x0010000007157810 */ /* 0x000fe20007ffe0ff */
[----:B------:R-:W-:Y:S02]  /*4670*/  IMAD.MOV.U32 R20, RZ, RZ, R6 ;  /* 0x000000ffff147224 */ /* 0x000fe400078e0006 */
[----:B------:R-:W-:Y:S01]  /*4680*/  DFMA R8, R12, R8, UR4 ;  /* 0x000000040c087e2b */ /* 0x000fe20008000008 */
[----:B------:R-:W-:Y:S01]  /*4690*/  UMOV UR4, 0x99999dfb ;  /* 0x99999dfb00047882 */ /* 0x000fe20000000000 */
[----:B------:R-:W-:Y:S02]  /*46a0*/  UMOV UR5, 0x3f899999 ;  /* 0x3f89999900057882 */ /* 0x000fe40000000000 */
[----:B------:R-:W-:-:S04]  /*46b0*/  DFMA R16, R4, R20, R16 ;  /* 0x000000140410722b */ /* 0x000fc80000000010 */
[----:B------:R-:W-:Y:S01]  /*46c0*/  DFMA R14, R12, R8, UR4 ;  /* 0x000000040c0e7e2b */ /* 0x000fe20008000008 */
[----:B------:R-:W-:Y:S01]  /*46d0*/  UMOV UR4, 0x55555555 ;  /* 0x5555555500047882 */ /* 0x000fe20000000000 */
[----:B------:R-:W-:-:S06]  /*46e0*/  UMOV UR5, 0x3fb55555 ;  /* 0x3fb5555500057882 */ /* 0x000fcc0000000000 */
[----:B------:R-:W-:-:S08]  /*46f0*/  DFMA R8, R12, R14, UR4 ;  /* 0x000000040c087e2b */ /* 0x000fd0000800000e */
[----:B------:R-:W-:Y:S01]  /*4700*/  DADD R18, -R8, UR4 ;  /* 0x0000000408127e29 */ /* 0x000fe20008000100 */
[----:B------:R-:W-:Y:S01]  /*4710*/  UMOV UR4, 0xb9e7b0 ;  /* 0x00b9e7b000047882 */ /* 0x000fe20000000000 */
[----:B------:R-:W-:-:S06]  /*4720*/  UMOV UR5, 0x3c46a4cb ;  /* 0x3c46a4cb00057882 */ /* 0x000fcc0000000000 */
[----:B------:R-:W-:Y:S02]  /*4730*/  DFMA R18, R12, R14, R18 ;  /* 0x0000000e0c12722b */ /* 0x000fe40000000012 */
[----:B------:R-:W-:-:S06]  /*4740*/  DMUL R12, R4, R10 ;  /* 0x0000000a040c7228 */ /* 0x000fcc0000000000 */
[----:B------:R-:W-:Y:S01]  /*4750*/  DADD R18, R18, -UR4 ;  /* 0x8000000412127e29 */ /* 0x000fe20008000000 */
[----:B------:R-:W-:Y:S01]  /*4760*/  UMOV UR4, 0x0 ;  /* 0x0000000000047882 */ /* 0x000fe20000000000 */
[----:B------:R-:W-:Y:S01]  /*4770*/  DFMA R22, R4, R10, -R12 ;  /* 0x0000000a0416722b */ /* 0x000fe2000000080c */
[----:B------:R-:W-:-:S05]  /*4780*/  UMOV UR5, 0x40080000 ;  /* 0x4008000000057882 */ /* 0x000fca0000000000 */
[----:B------:R-:W-:Y:S02]  /*4790*/  DADD R14, R8, R18 ;  /* 0x00000000080e7229 */ /* 0x000fe40000000012 */
[----:B------:R-:W-:-:S06]  /*47a0*/  DFMA R22, R6, R10, R22 ;  /* 0x0000000a0616722b */ /* 0x000fcc0000000016 */
[----:B------:R-:W-:Y:S02]  /*47b0*/  DMUL R10, R14, R12 ;  /* 0x0000000c0e0a7228 */ /* 0x000fe40000000000 */
[----:B------:R-:W-:Y:S02]  /*47c0*/  DFMA R16, R4, R16, R22 ;  /* 0x000000100410722b */ /* 0x000fe40000000016 */
[----:B------:R-:W-:-:S04]  /*47d0*/  DADD R8, R8, -R14 ;  /* 0x0000000008087229 */ /* 0x000fc8000000080e */
[----:B------:R-:W-:-:S04]  /*47e0*/  DFMA R20, R14, R12, -R10 ;  /* 0x0000000c0e14722b */ /* 0x000fc8000000080a */
[----:B------:R-:W-:-:S04]  /*47f0*/  DADD R8, R18, R8 ;  /* 0x0000000012087229 */ /* 0x000fc80000000008 */
[----:B------:R-:W-:-:S08]  /*4800*/  DFMA R16, R14, R16, R20 ;  /* 0x000000100e10722b */ /* 0x000fd00000000014 */
[----:B------:R-:W-:-:S08]  /*4810*/  DFMA R8, R8, R12, R16 ;  /* 0x0000000c0808722b */ /* 0x000fd00000000010 */
[----:B------:R-:W-:-:S08]  /*4820*/  DADD R12, R10, R8 ;  /* 0x000000000a0c7229 */ /* 0x000fd00000000008 */
[--C-:B------:R-:W-:Y:S02]  /*4830*/  DADD R14, R4, R12.reuse ;  /* 0x00000000040e7229 */ /* 0x100fe4000000000c */
[----:B------:R-:W-:-:S06]  /*4840*/  DADD R10, R10, -R12 ;  /* 0x000000000a0a7229 */ /* 0x000fcc000000080c */
[----:B------:R-:W-:Y:S02]  /*4850*/  DADD R4, R4, -R14 ;  /* 0x0000000004047229 */ /* 0x000fe4000000080e */
[----:B------:R-:W-:-:S06]  /*4860*/  DADD R10, R8, R10 ;  /* 0x00000000080a7229 */ /* 0x000fcc000000000a */
[----:B------:R-:W-:-:S08]  /*4870*/  DADD R4, R12, R4 ;  /* 0x000000000c047229 */ /* 0x000fd00000000004 */
[----:B------:R-:W-:Y:S01]  /*4880*/  DADD R4, R10, R4 ;  /* 0x000000000a047229 */ /* 0x000fe20000000004 */
[----:B------:R-:W-:Y:S01]  /*4890*/  MOV R10, 0xfefa39ef ;  /* 0xfefa39ef000a7802 */ /* 0x000fe20000000f00 */
[----:B------:R-:W-:-:S06]  /*48a0*/  IMAD.MOV.U32 R11, RZ, RZ, 0x3fe62e42 ;  /* 0x3fe62e42ff0b7424 */ /* 0x000fcc00078e00ff */
[----:B------:R-:W-:Y:S01]  /*48b0*/  DADD R6, R6, R4 ;  /* 0x0000000006067229 */ /* 0x000fe20000000004 */
[----:B------:R-:W-:Y:S01]  /*48c0*/  MOV R4, 0xfefa39ef ;  /* 0xfefa39ef00047802 */ /* 0x000fe20000000f00 */
[----:B------:R-:W-:-:S06]  /*48d0*/  IMAD.MOV.U32 R5, RZ, RZ, 0x3fe62e42 ;  /* 0x3fe62e42ff057424 */ /* 0x000fcc00078e00ff */
[----:B------:R-:W-:-:S08]  /*48e0*/  DADD R8, R14, R6 ;  /* 0x000000000e087229 */ /* 0x000fd00000000006 */
[--C-:B------:R-:W-:Y:S02]  /*48f0*/  DFMA R10, R10, UR4, R8.reuse ;  /* 0x000000040a0a7c2b */ /* 0x100fe40008000008 */
[----:B------:R-:W-:-:S06]  /*4900*/  DADD R14, R14, -R8 ;  /* 0x000000000e0e7229 */ /* 0x000fcc0000000808 */
[----:B------:R-:W-:Y:S02]  /*4910*/  DFMA R12, -R4, 3, R10 ;  /* 0x40080000040c782b */ /* 0x000fe4000000010a */
[----:B------:R-:W-:Y:S01]  /*4920*/  DADD R14, R6, R14 ;  /* 0x00000000060e7229 */ /* 0x000fe2000000000e */
[----:B------:R-:W-:Y:S01]  /*4930*/  MOV R6, 0x3b39803f ;  /* 0x3b39803f00067802 */ /* 0x000fe20000000f00 */
[----:B------:R-:W-:-:S04]  /*4940*/  IMAD.MOV.U32 R7, RZ, RZ, 0x3c7abc9e ;  /* 0x3c7abc9eff077424 */ /* 0x000fc800078e00ff */
[----:B------:R-:W-:-:S08]  /*4950*/  DADD R12, -R8, R12 ;  /* 0x00000000080c7229 */ /* 0x000fd0000000010c */
[----:B------:R-:W-:-:S08]  /*4960*/  DADD R12, R14, -R12 ;  /* 0x000000000e0c7229 */ /* 0x000fd0000000080c */
[----:B------:R-:W-:Y:S01]  /*4970*/  DFMA R12, R6, UR4, R12 ;  /* 0x00000004060c7c2b */ /* 0x000fe2000800000c */
[----:B------:R-:W-:Y:S01]  /*4980*/  UMOV UR4, 0x3b39803f ;  /* 0x3b39803f00047882 */ /* 0x000fe20000000000 */
[----:B------:R-:W-:-:S06]  /*4990*/  UMOV UR5, 0x3c7abc9e ;  /* 0x3c7abc9e00057882 */ /* 0x000fcc0000000000 */
[----:B------:R-:W-:-:S08]  /*49a0*/  DADD R8, R10, R12 ;  /* 0x000000000a087229 */ /* 0x000fd0000000000c */
[----:B------:R-:W-:Y:S02]  /*49b0*/  DADD R10, R10, -R8 ;  /* 0x000000000a0a7229 */ /* 0x000fe40000000808 */
[----:B------:R-:W-:-:S06]  /*49c0*/  DMUL R6, R8, -12 ;  /* 0xc028000008067828 */ /* 0x000fcc0000000000 */
[----:B------:R-:W-:Y:S02]  /*49d0*/  DADD R12, R12, R10 ;  /* 0x000000000c0c7229 */ /* 0x000fe4000000000a */
[----:B------:R-:W-:Y:S01]  /*49e0*/  DFMA R8, R8, -12, -R6 ;  /* 0xc02800000808782b */ /* 0x000fe20000000806 */
[----:B------:R-:W-:Y:S01]  /*49f0*/  MOV R10, 0x652b82fe ;  /* 0x652b82fe000a7802 */ /* 0x000fe20000000f00 */
[----:B------:R-:W-:-:S06]  /*4a00*/  IMAD.MOV.U32 R11, RZ, RZ, 0x3ff71547 ;  /* 0x3ff71547ff0b7424 */ /* 0x000fcc00078e00ff */
[----:B------:R-:W-:-:S08]  /*4a10*/  DFMA R12, R12, -12, R8 ;  /* 0xc02800000c0c782b */ /* 0x000fd00000000008 */
[----:B------:R-:W-:-:S08]  /*4a20*/  DADD R8, R6, R12 ;  /* 0x0000000006087229 */ /* 0x000fd0000000000c */
[----:B------:R-:W-:Y:S02]  /*4a30*/  DFMA R10, R8, R10, 6.75539944105574400000e+15 ;  /* 0x43380000080a742b */ /* 0x000fe4000000000a */
[----:B------:R-:W-:Y:S01]  /*4a40*/  FSETP.GEU.AND P0, PT, |R9|, 4.1917929649353027344, PT ;  /* 0x4086232b0900780b */ /* 0x000fe20003f0e200 */
[----:B------:R-:W-:-:S05]  /*4a50*/  DADD R6, R6, -R8 ;  /* 0x0000000006067229 */ /* 0x000fca0000000808 */
[----:B------:R-:W-:-:S03]  /*4a60*/  DADD R14, R10, -6.75539944105574400000e+15 ;  /* 0xc33800000a0e7429 */ /* 0x000fc60000000000 */
[----:B------:R-:W-:-:S05]  /*4a70*/  DADD R6, R12, R6 ;  /* 0x000000000c067229 */ /* 0x000fca0000000006 */
[----:B------:R-:W-:-:S08]  /*4a80*/  DFMA R4, R14, -R4, R8 ;  /* 0x800000040e04722b */ /* 0x000fd00000000008 */
[----:B------:R-:W-:Y:S01]  /*4a90*/  DFMA R4, R14, -UR4, R4 ;  /* 0x800000040e047c2b */ /* 0x000fe20008000004 */
[----:B------:R-:W-:Y:S01]  /*4aa0*/  UMOV UR4, 0x69ce2bdf ;  /* 0x69ce2bdf00047882 */ /* 0x000fe20000000000 */
[----:B------:R-:W-:Y:S01]  /*4ab0*/  MOV R14, 0xfca213ea ;  /* 0xfca213ea000e7802 */ /* 0x000fe20000000f00 */
[----:B------:R-:W-:Y:S01]  /*4ac0*/  IMAD.MOV.U32 R15, RZ, RZ, 0x3e928af3 ;  /* 0x3e928af3ff0f7424 */ /* 0x000fe200078e00ff */
[----:B------:R-:W-:-:S05]  /*4ad0*/  UMOV UR5, 0x3e5ade15 ;  /* 0x3e5ade1500057882 */ /* 0x000fca0000000000 */
[----:B------:R-:W-:Y:S01]  /*4ae0*/  DFMA R14, R4, UR4, R14 ;  /* 0x00000004040e7c2b */ /* 0x000fe2000800000e */
[----:B------:R-:W-:Y:S01]  /*4af0*/  UMOV UR4, 0x62401315 ;  /* 0x6240131500047882 */ /* 0x000fe20000000000 */
[----:B------:R-:W-:-:S06]  /*4b00*/  UMOV UR5, 0x3ec71dee ;  /* 0x3ec71dee00057882 */ /* 0x000fcc0000000000 */
[----:B------:R-:W-:Y:S01]  /*4b10*/  DFMA R14, R4, R14, UR4 ;  /* 0x00000004040e7e2b */ /* 0x000fe2000800000e */
        /* <DEDUP_REMOVED lines=20> */
[----:B------:R-:W-:-:S08]  /*4c60*/  DFMA R14, R4, R14, UR4 ;  /* 0x00000004040e7e2b */ /* 0x000fd0000800000e */
[----:B------:R-:W-:-:S08]  /*4c70*/  DFMA R14, R4, R14, 1 ;  /* 0x3ff00000040e742b */ /* 0x000fd0000000000e */
[----:B------:R-:W-:-:S10]  /*4c80*/  DFMA R14, R4, R14, 1 ;  /* 0x3ff00000040e742b */ /* 0x000fd4000000000e */
[----:B------:R-:W-:Y:S01]  /*4c90*/  LEA R5, R10, R15, 0x14 ;  /* 0x0000000f0a057211 */ /* 0x000fe200078ea0ff */
[----:B------:R-:W-:Y:S01]  /*4ca0*/  IMAD.MOV.U32 R4, RZ, RZ, R14 ;  /* 0x000000ffff047224 */ /* 0x000fe200078e000e */
[----:B------:R-:W-:Y:S06]  /*4cb0*/  @!P0 BRA `(.L_x_70) ;  /* 0x0000000000348947 */ /* 0x000fec0003800000 */
[----:B------:R-:W-:Y:S01]  /*4cc0*/  FSETP.GEU.AND P1, PT, |R9|, 4.2275390625, PT ;  /* 0x408748000900780b */ /* 0x000fe20003f2e200 */
[C---:B------:R-:W-:Y:S02]  /*4cd0*/  DADD R4, R8.reuse, +INF ;  /* 0x7ff0000008047429 */ /* 0x040fe40000000000 */
[----:B------:R-:W-:-:S08]  /*4ce0*/  DSETP.GEU.AND P0, PT, R8, RZ, PT ;  /* 0x000000ff0800722a */ /* 0x000fd00003f0e000 */
[----:B------:R-:W-:Y:S02]  /*4cf0*/  FSEL R4, R4, RZ, P0 ;  /* 0x000000ff04047208 */ /* 0x000fe40000000000 */
[----:B------:R-:W-:Y:S01]  /*4d00*/  FSEL R5, R5, RZ, P0 ;  /* 0x000000ff05057208 */ /* 0x000fe20000000000 */
[----:B------:R-:W-:Y:S06]  /*4d10*/  @P1 BRA `(.L_x_70) ;  /* 0x00000000001c1947 */ /* 0x000fec0003800000 */
[----:B------:R-:W-:-:S04]  /*4d20*/  LEA.HI R4, R10, R10, RZ, 0x1 ;  /* 0x0000000a0a047211 */ /* 0x000fc800078f08ff */
[----:B------:R-:W-:-:S04]  /*4d30*/  SHF.R.S32.HI R5, RZ, 0x1, R4 ;  /* 0x00000001ff057819 */ /* 0x000fc80000011404 */
[----:B------:R-:W-:Y:S01]  /*4d40*/  IADD3 R4, PT, PT, R10, -R5, RZ ;  /* 0x800000050a047210 */ /* 0x000fe20007ffe0ff */
[----:B------:R-:W-:-:S03]  /*4d50*/  IMAD R15, R5, 0x100000, R15 ;  /* 0x00100000050f7824 */ /* 0x000fc600078e020f */
[----:B------:R-:W-:Y:S02]  /*4d60*/  LEA R5, R4, 0x3ff00000, 0x14 ;  /* 0x3ff0000004057811 */ /* 0x000fe400078ea0ff */
[----:B------:R-:W-:-:S06]  /*4d70*/  MOV R4, RZ ;  /* 0x000000ff00047202 */ /* 0x000fcc0000000f00 */
[----:B------:R-:W-:-:S11]  /*4d80*/  DMUL R4, R14, R4 ;  /* 0x000000040e047228 */ /* 0x000fd60000000000 */
.L_x_70:
[----:B------:R-:W-:Y:S02]  /*4d90*/  DFMA R6, R6, R4, R4 ;  /* 0x000000040606722b */ /* 0x000fe40000000004 */
[----:B------:R-:W-:-:S08]  /*4da0*/  DSETP.NEU.AND P0, PT, |R4|, +INF , PT ;  /* 0x7ff000000400742a */ /* 0x000fd00003f0d200 */
[----:B------:R-:W-:Y:S01]  /*4db0*/  FSEL R12, R4, R6, !P0 ;  /* 0x00000006040c7208 */ /* 0x000fe20004000000 */
[----:B------:R-:W-:Y:S01]  /*4dc0*/  IMAD.MOV.U32 R4, RZ, RZ, R0 ;  /* 0x000000ffff047224 */ /* 0x000fe200078e0000 */
[----:B------:R-:W-:Y:S02]  /*4dd0*/  FSEL R13, R5, R7, !P0 ;  /* 0x00000007050d7208 */ /* 0x000fe40004000000 */
[----:B------:R-:W-:-:S04]  /*4de0*/  MOV R5, 0x0 ;  /* 0x0000000000057802 */ /* 0x000fc80000000f00 */
[----:B------:R-:W-:Y:S05]  /*4df0*/  RET.REL.NODEC R4 `(_Z7computeiiPfS_S_) ;  /* 0xffffffb004807950 */ /* 0x000fea0003c3ffff */
.L_x_71:
[----:B------:R-:W-:-:S00]  /*4e00*/  BRA `(.L_x_71) ;  /* 0xfffffffc00fc7947 */ /* 0x000fc0000383ffff */
[----:B------:R-:W-:-:S00]  /*4e10*/  NOP ;  /* 0x0000000000007918 */ /* 0x000fc00000000000 */
        /* <DEDUP_REMOVED lines=14> */
.L_x_74:


//--------------------- .nv.shared.reserved.0     --------------------------
	.section	.nv.shared.reserved.0,"aw",@nobits
	.weak		__nv_reservedSMEM_offset_0_alias
	.size		__nv_reservedSMEM_offset_0_alias, 0, 64
	.other		__nv_reservedSMEM_offset_0_alias,@"STO_CUDA_RESERVED_SHARED STV_DEFAULT"
__nv_reservedSMEM_offset_0_alias:
	.zero		0
	.zero		64


//--------------------- .nv.global                --------------------------
	.section	.nv.global,"aw",@nobits
	.align	4
.nv.global:
	.type		q,@object
	.size		q,(.L_8 - q)
q:
	.zero		4
.L_8:


//--------------------- .nv.constant0._Z7computeiiPfS_S_ --------------------------
	.section	.nv.constant0._Z7computeiiPfS_S_,"a",@progbits
	.sectionflags	@""
	.align	4
.nv.constant0._Z7computeiiPfS_S_:
	.zero		928


//--------------------- SYMBOLS --------------------------

	.type		.nv.reservedSmem.offset0,@object
	.size		.nv.reservedSmem.offset0,0x4
